	.target	sm_90a

	.elftype	@"ET_EXEC"


//--------------------- .note.nv.tkinfo           --------------------------
	.section	.note.nv.tkinfo,"",@"SHT_NOTE"
	.sectionflags	@"SHF_NOTE_NV_TKINFO"
	.tkinfo
        /*0018*/ 	.word	0x00000002
        /*0030*/ 	.string	""
        /*0030*/ 	.string	"ptxas"
        /*0030*/ 	.string	"Cuda compilation tools, release 13.0, V13.0.88"
        /*0030*/ 	.string	"Build cuda_13.0.r13.0/compiler.36424714_0"
        /*0030*/ 	.string	"-arch sm_90a -m 64 "



//--------------------- .note.nv.cuinfo           --------------------------
	.section	.note.nv.cuinfo,"",@"SHT_NOTE"
	.sectionflags	@"SHF_NOTE_NV_CUINFO"
        /*0018*/ 	.short	0x0002
        /*001a*/ 	.short	0x005a
        /*001c*/ 	.short	0x0082
	.zero		2


//--------------------- .nv.info                  --------------------------
	.section	.nv.info,"",@"SHT_CUDA_INFO"
	.align	4


	//----- nvinfo : EIATTR_REGCOUNT
	.align		4
        /*0000*/ 	.byte	0x04, 0x2f
        /*0002*/ 	.short	(.L_12 - .L_11)
	.align		4
.L_11:
        /*0004*/ 	.word	index@(_ZN7cutlass13device_kernelIN5flash19enable_sm80_to_sm89INS1_16FlashAttnFwdSm80INS1_25CollectiveMainloopFwdSm80ILi4ELi1ELb0EN4cute5tupleIJNS5_1CILi128EEENS7_ILi64EEES8_EEELi128ENS_6half_tEfNS_4arch4Sm80ELb1ELb0ELb0ELb1ELb1ELb1ELb1ELb0EEENS1_21CollectiveEpilogueFwdINS6_IJS8_S8_S9_EEENS6_IJNS7_ILi1EEESH_SH_EEESB_SD_Li128ELb1ELb1ELb0ELb0EEENS1_19SingleTileSchedulerILb1ELb0ELb1ELi128EEEEEEEEEvNT_6ParamsE)
        /*0008*/ 	.word	0x00000004


	//----- nvinfo : EIATTR_FRAME_SIZE
	.align		4
.L_12:
        /*000c*/ 	.byte	0x04, 0x11
        /*000e*/ 	.short	(.L_14 - .L_13)
	.align		4
.L_13:
        /*0010*/ 	.word	index@(_ZN7cutlass13device_kernelIN5flash19enable_sm80_to_sm89INS1_16FlashAttnFwdSm80INS1_25CollectiveMainloopFwdSm80ILi4ELi1ELb0EN4cute5tupleIJNS5_1CILi128EEENS7_ILi64EEES8_EEELi128ENS_6half_tEfNS_4arch4Sm80ELb1ELb0ELb0ELb1ELb1ELb1ELb1ELb0EEENS1_21CollectiveEpilogueFwdINS6_IJS8_S8_S9_EEENS6_IJNS7_ILi1EEESH_SH_EEESB_SD_Li128ELb1ELb1ELb0ELb0EEENS1_19SingleTileSchedulerILb1ELb0ELb1ELi128EEEEEEEEEvNT_6ParamsE)
        /*0014*/ 	.word	0x00000000


	//----- nvinfo : EIATTR_REGCOUNT
	.align		4
.L_14:
        /*0018*/ 	.byte	0x04, 0x2f
        /*001a*/ 	.short	(.L_16 - .L_15)
	.align		4
.L_15:
        /*001c*/ 	.word	index@(_ZN7cutlass13device_kernelIN5flash19enable_sm80_to_sm89INS1_16FlashAttnFwdSm80INS1_25CollectiveMainloopFwdSm80ILi4ELi1ELb0EN4cute5tupleIJNS5_1CILi128EEENS7_ILi64EEES8_EEELi128ENS_6half_tEfNS_4arch4Sm80ELb1ELb0ELb0ELb1ELb1ELb0ELb1ELb0EEENS1_21CollectiveEpilogueFwdINS6_IJS8_S8_S9_EEENS6_IJNS7_ILi1EEESH_SH_EEESB_SD_Li128ELb1ELb1ELb0ELb0EEENS1_19SingleTileSchedulerILb1ELb0ELb1ELi128EEEEEEEEEvNT_6ParamsE)
        /*0020*/ 	.word	0x00000004


	//----- nvinfo : EIATTR_FRAME_SIZE
	.align		4
.L_16:
        /*0024*/ 	.byte	0x04, 0x11
        /*0026*/ 	.short	(.L_18 - .L_17)
	.align		4
.L_17:
        /*0028*/ 	.word	index@(_ZN7cutlass13device_kernelIN5flash19enable_sm80_to_sm89INS1_16FlashAttnFwdSm80INS1_25CollectiveMainloopFwdSm80ILi4ELi1ELb0EN4cute5tupleIJNS5_1CILi128EEENS7_ILi64EEES8_EEELi128ENS_6half_tEfNS_4arch4Sm80ELb1ELb0ELb0ELb1ELb1ELb0ELb1ELb0EEENS1_21CollectiveEpilogueFwdINS6_IJS8_S8_S9_EEENS6_IJNS7_ILi1EEESH_SH_EEESB_SD_Li128ELb1ELb1ELb0ELb0EEENS1_19SingleTileSchedulerILb1ELb0ELb1ELi128EEEEEEEEEvNT_6ParamsE)
        /*002c*/ 	.word	0x00000000


	//----- nvinfo : EIATTR_REGCOUNT
	.align		4
.L_18:
        /*0030*/ 	.byte	0x04, 0x2f
        /*0032*/ 	.short	(.L_20 - .L_19)
	.align		4
.L_19:
        /*0034*/ 	.word	index@(_ZN7cutlass13device_kernelIN5flash19enable_sm80_to_sm89INS1_16FlashAttnFwdSm80INS1_25CollectiveMainloopFwdSm80ILi4ELi1ELb0EN4cute5tupleIJNS5_1CILi128EEENS7_ILi64EEES8_EEELi128ENS_6half_tEfNS_4arch4Sm80ELb1ELb0ELb0ELb0ELb1ELb0ELb1ELb0EEENS1_21CollectiveEpilogueFwdINS6_IJS8_S8_S9_EEENS6_IJNS7_ILi1EEESH_SH_EEESB_SD_Li128ELb0ELb1ELb0ELb0EEENS1_30DynamicPersistentTileSchedulerILi128ELi128ELb0ELb1ELb0EEEEEEEEEvNT_6ParamsE)
        /*0038*/ 	.word	0x00000004


	//----- nvinfo : EIATTR_FRAME_SIZE
	.align		4
.L_20:
        /*003c*/ 	.byte	0x04, 0x11
        /*003e*/ 	.short	(.L_22 - .L_21)
	.align		4
.L_21:
        /*0040*/ 	.word	index@(_ZN7cutlass13device_kernelIN5flash19enable_sm80_to_sm89INS1_16FlashAttnFwdSm80INS1_25CollectiveMainloopFwdSm80ILi4ELi1ELb0EN4cute5tupleIJNS5_1CILi128EEENS7_ILi64EEES8_EEELi128ENS_6half_tEfNS_4arch4Sm80ELb1ELb0ELb0ELb0ELb1ELb0ELb1ELb0EEENS1_21CollectiveEpilogueFwdINS6_IJS8_S8_S9_EEENS6_IJNS7_ILi1EEESH_SH_EEESB_SD_Li128ELb0ELb1ELb0ELb0EEENS1_30DynamicPersistentTileSchedulerILi128ELi128ELb0ELb1ELb0EEEEEEEEEvNT_6ParamsE)
        /*0044*/ 	.word	0x00000000


	//----- nvinfo : EIATTR_REGCOUNT
	.align		4
.L_22:
        /*0048*/ 	.byte	0x04, 0x2f
        /*004a*/ 	.short	(.L_24 - .L_23)
	.align		4
.L_23:
        /*004c*/ 	.word	index@(_ZN7cutlass13device_kernelIN5flash19enable_sm80_to_sm89INS1_16FlashAttnFwdSm80INS1_25CollectiveMainloopFwdSm80ILi4ELi1ELb0EN4cute5tupleIJNS5_1CILi128EEENS7_ILi48EEES8_EEELi128ENS_6half_tEfNS_4arch4Sm80ELb0ELb1ELb0ELb1ELb1ELb1ELb1ELb0EEENS1_21CollectiveEpilogueFwdINS6_IJS8_S8_S9_EEENS6_IJNS7_ILi1EEESH_SH_EEESB_SD_Li128ELb1ELb1ELb0ELb0EEENS1_19SingleTileSchedulerILb1ELb0ELb1ELi128EEEEEEEEEvNT_6ParamsE)
        /*0050*/ 	.word	0x00000004


	//----- nvinfo : EIATTR_FRAME_SIZE
	.align		4
.L_24:
        /*0054*/ 	.byte	0x04, 0x11
        /*0056*/ 	.short	(.L_26 - .L_25)
	.align		4
.L_25:
        /*0058*/ 	.word	index@(_ZN7cutlass13device_kernelIN5flash19enable_sm80_to_sm89INS1_16FlashAttnFwdSm80INS1_25CollectiveMainloopFwdSm80ILi4ELi1ELb0EN4cute5tupleIJNS5_1CILi128EEENS7_ILi48EEES8_EEELi128ENS_6half_tEfNS_4arch4Sm80ELb0ELb1ELb0ELb1ELb1ELb1ELb1ELb0EEENS1_21CollectiveEpilogueFwdINS6_IJS8_S8_S9_EEENS6_IJNS7_ILi1EEESH_SH_EEESB_SD_Li128ELb1ELb1ELb0ELb0EEENS1_19SingleTileSchedulerILb1ELb0ELb1ELi128EEEEEEEEEvNT_6ParamsE)
        /*005c*/ 	.word	0x00000000


	//----- nvinfo : EIATTR_REGCOUNT
	.align		4
.L_26:
        /*0060*/ 	.byte	0x04, 0x2f
        /*0062*/ 	.short	(.L_28 - .L_27)
	.align		4
.L_27:
        /*0064*/ 	.word	index@(_ZN7cutlass13device_kernelIN5flash19enable_sm80_to_sm89INS1_16FlashAttnFwdSm80INS1_25CollectiveMainloopFwdSm80ILi4ELi1ELb0EN4cute5tupleIJNS5_1CILi128EEENS7_ILi48EEES8_EEELi128ENS_6half_tEfNS_4arch4Sm80ELb0ELb1ELb0ELb1ELb1ELb0ELb1ELb0EEENS1_21CollectiveEpilogueFwdINS6_IJS8_S8_S9_EEENS6_IJNS7_ILi1EEESH_SH_EEESB_SD_Li128ELb1ELb1ELb0ELb0EEENS1_19SingleTileSchedulerILb1ELb0ELb1ELi128EEEEEEEEEvNT_6ParamsE)
        /*0068*/ 	.word	0x00000004


	//----- nvinfo : EIATTR_FRAME_SIZE
	.align		4
.L_28:
        /*006c*/ 	.byte	0x04, 0x11
        /*006e*/ 	.short	(.L_30 - .L_29)
	.align		4
.L_29:
        /*0070*/ 	.word	index@(_ZN7cutlass13device_kernelIN5flash19enable_sm80_to_sm89INS1_16FlashAttnFwdSm80INS1_25CollectiveMainloopFwdSm80ILi4ELi1ELb0EN4cute5tupleIJNS5_1CILi128EEENS7_ILi48EEES8_EEELi128ENS_6half_tEfNS_4arch4Sm80ELb0ELb1ELb0ELb1ELb1ELb0ELb1ELb0EEENS1_21CollectiveEpilogueFwdINS6_IJS8_S8_S9_EEENS6_IJNS7_ILi1EEESH_SH_EEESB_SD_Li128ELb1ELb1ELb0ELb0EEENS1_19SingleTileSchedulerILb1ELb0ELb1ELi128EEEEEEEEEvNT_6ParamsE)
        /*0074*/ 	.word	0x00000000


	//----- nvinfo : EIATTR_REGCOUNT
	.align		4
.L_30:
        /*0078*/ 	.byte	0x04, 0x2f
        /*007a*/ 	.short	(.L_32 - .L_31)
	.align		4
.L_31:
        /*007c*/ 	.word	index@(_ZN7cutlass13device_kernelIN5flash19enable_sm80_to_sm89INS1_16FlashAttnFwdSm80INS1_25CollectiveMainloopFwdSm80ILi4ELi1ELb0EN4cute5tupleIJNS5_1CILi128EEENS7_ILi48EEES8_EEELi128ENS_6half_tEfNS_4arch4Sm80ELb0ELb1ELb0ELb0ELb1ELb0ELb1ELb0EEENS1_21CollectiveEpilogueFwdINS6_IJS8_S8_S9_EEENS6_IJNS7_ILi1EEESH_SH_EEESB_SD_Li128ELb0ELb1ELb0ELb0EEENS1_19SingleTileSchedulerILb0ELb0ELb1ELi128EEEEEEEEEvNT_6ParamsE)
        /*0080*/ 	.word	0x00000004


	//----- nvinfo : EIATTR_FRAME_SIZE
	.align		4
.L_32:
        /*0084*/ 	.byte	0x04, 0x11
        /*0086*/ 	.short	(.L_34 - .L_33)
	.align		4
.L_33:
        /*0088*/ 	.word	index@(_ZN7cutlass13device_kernelIN5flash19enable_sm80_to_sm89INS1_16FlashAttnFwdSm80INS1_25CollectiveMainloopFwdSm80ILi4ELi1ELb0EN4cute5tupleIJNS5_1CILi128EEENS7_ILi48EEES8_EEELi128ENS_6half_tEfNS_4arch4Sm80ELb0ELb1ELb0ELb0ELb1ELb0ELb1ELb0EEENS1_21CollectiveEpilogueFwdINS6_IJS8_S8_S9_EEENS6_IJNS7_ILi1EEESH_SH_EEESB_SD_Li128ELb0ELb1ELb0ELb0EEENS1_19SingleTileSchedulerILb0ELb0ELb1ELi128EEEEEEEEEvNT_6ParamsE)
        /*008c*/ 	.word	0x00000000


	//----- nvinfo : EIATTR_REGCOUNT
	.align		4
.L_34:
        /*0090*/ 	.byte	0x04, 0x2f
        /*0092*/ 	.short	(.L_36 - .L_35)
	.align		4
.L_35:
        /*0094*/ 	.word	index@(_ZN7cutlass13device_kernelIN5flash19enable_sm80_to_sm89INS1_16FlashAttnFwdSm80INS1_25CollectiveMainloopFwdSm80ILi4ELi1ELb0EN4cute5tupleIJNS5_1CILi128EEENS7_ILi64EEES8_EEELi128ENS_6half_tEfNS_4arch4Sm80ELb0ELb0ELb0ELb1ELb1ELb1ELb1ELb0EEENS1_21CollectiveEpilogueFwdINS6_IJS8_S8_S9_EEENS6_IJNS7_ILi1EEESH_SH_EEESB_SD_Li128ELb1ELb1ELb0ELb0EEENS1_19SingleTileSchedulerILb1ELb0ELb1ELi128EEEEEEEEEvNT_6ParamsE)
        /*0098*/ 	.word	0x00000004


	//----- nvinfo : EIATTR_FRAME_SIZE
	.align		4
.L_36:
        /*009c*/ 	.byte	0x04, 0x11
        /*009e*/ 	.short	(.L_38 - .L_37)
	.align		4
.L_37:
        /*00a0*/ 	.word	index@(_ZN7cutlass13device_kernelIN5flash19enable_sm80_to_sm89INS1_16FlashAttnFwdSm80INS1_25CollectiveMainloopFwdSm80ILi4ELi1ELb0EN4cute5tupleIJNS5_1CILi128EEENS7_ILi64EEES8_EEELi128ENS_6half_tEfNS_4arch4Sm80ELb0ELb0ELb0ELb1ELb1ELb1ELb1ELb0EEENS1_21CollectiveEpilogueFwdINS6_IJS8_S8_S9_EEENS6_IJNS7_ILi1EEESH_SH_EEESB_SD_Li128ELb1ELb1ELb0ELb0EEENS1_19SingleTileSchedulerILb1ELb0ELb1ELi128EEEEEEEEEvNT_6ParamsE)
        /*00a4*/ 	.word	0x00000000


	//----- nvinfo : EIATTR_REGCOUNT
	.align		4
.L_38:
        /*00a8*/ 	.byte	0x04, 0x2f
        /*00aa*/ 	.short	(.L_40 - .L_39)
	.align		4
.L_39:
        /*00ac*/ 	.word	index@(_ZN7cutlass13device_kernelIN5flash19enable_sm80_to_sm89INS1_16FlashAttnFwdSm80INS1_25CollectiveMainloopFwdSm80ILi4ELi1ELb0EN4cute5tupleIJNS5_1CILi128EEENS7_ILi64EEES8_EEELi128ENS_6half_tEfNS_4arch4Sm80ELb0ELb0ELb0ELb1ELb1ELb0ELb1ELb0EEENS1_21CollectiveEpilogueFwdINS6_IJS8_S8_S9_EEENS6_IJNS7_ILi1EEESH_SH_EEESB_SD_Li128ELb1ELb1ELb0ELb0EEENS1_19SingleTileSchedulerILb1ELb0ELb1ELi128EEEEEEEEEvNT_6ParamsE)
        /*00b0*/ 	.word	0x00000004


	//----- nvinfo : EIATTR_FRAME_SIZE
	.align		4
.L_40:
        /*00b4*/ 	.byte	0x04, 0x11
        /*00b6*/ 	.short	(.L_42 - .L_41)
	.align		4
.L_41:
        /*00b8*/ 	.word	index@(_ZN7cutlass13device_kernelIN5flash19enable_sm80_to_sm89INS1_16FlashAttnFwdSm80INS1_25CollectiveMainloopFwdSm80ILi4ELi1ELb0EN4cute5tupleIJNS5_1CILi128EEENS7_ILi64EEES8_EEELi128ENS_6half_tEfNS_4arch4Sm80ELb0ELb0ELb0ELb1ELb1ELb0ELb1ELb0EEENS1_21CollectiveEpilogueFwdINS6_IJS8_S8_S9_EEENS6_IJNS7_ILi1EEESH_SH_EEESB_SD_Li128ELb1ELb1ELb0ELb0EEENS1_19SingleTileSchedulerILb1ELb0ELb1ELi128EEEEEEEEEvNT_6ParamsE)
        /*00bc*/ 	.word	0x00000000


	//----- nvinfo : EIATTR_REGCOUNT
	.align		4
.L_42:
        /*00c0*/ 	.byte	0x04, 0x2f
        /*00c2*/ 	.short	(.L_44 - .L_43)
	.align		4
.L_43:
        /*00c4*/ 	.word	index@(_ZN7cutlass13device_kernelIN5flash19enable_sm80_to_sm89INS1_16FlashAttnFwdSm80INS1_25CollectiveMainloopFwdSm80ILi4ELi1ELb0EN4cute5tupleIJNS5_1CILi128EEENS7_ILi64EEES8_EEELi128ENS_6half_tEfNS_4arch4Sm80ELb0ELb0ELb0ELb0ELb1ELb0ELb1ELb0EEENS1_21CollectiveEpilogueFwdINS6_IJS8_S8_S9_EEENS6_IJNS7_ILi1EEESH_SH_EEESB_SD_Li128ELb0ELb1ELb0ELb0EEENS1_19SingleTileSchedulerILb0ELb0ELb1ELi128EEEEEEEEEvNT_6ParamsE)
        /*00c8*/ 	.word	0x00000004


	//----- nvinfo : EIATTR_FRAME_SIZE
	.align		4
.L_44:
        /*00cc*/ 	.byte	0x04, 0x11
        /*00ce*/ 	.short	(.L_46 - .L_45)
	.align		4
.L_45:
        /*00d0*/ 	.word	index@(_ZN7cutlass13device_kernelIN5flash19enable_sm80_to_sm89INS1_16FlashAttnFwdSm80INS1_25CollectiveMainloopFwdSm80ILi4ELi1ELb0EN4cute5tupleIJNS5_1CILi128EEENS7_ILi64EEES8_EEELi128ENS_6half_tEfNS_4arch4Sm80ELb0ELb0ELb0ELb0ELb1ELb0ELb1ELb0EEENS1_21CollectiveEpilogueFwdINS6_IJS8_S8_S9_EEENS6_IJNS7_ILi1EEESH_SH_EEESB_SD_Li128ELb0ELb1ELb0ELb0EEENS1_19SingleTileSchedulerILb0ELb0ELb1ELi128EEEEEEEEEvNT_6ParamsE)
        /*00d4*/ 	.word	0x00000000


	//----- nvinfo : EIATTR_REGCOUNT
	.align		4
.L_46:
        /*00d8*/ 	.byte	0x04, 0x2f
        /*00da*/ 	.short	(.L_48 - .L_47)
	.align		4
.L_47:
        /*00dc*/ 	.word	index@(_ZN7cutlass13device_kernelIN5flash19enable_sm80_to_sm89INS1_16FlashAttnFwdSm80INS1_25CollectiveMainloopFwdSm80ILi8ELi1ELb1EN4cute5tupleIJNS5_1CILi128EEES8_S8_EEELi128ENS_6half_tEfNS_4arch4Sm80ELb1ELb0ELb0ELb1ELb1ELb1ELb1ELb0EEENS1_21CollectiveEpilogueFwdIS9_NS6_IJNS7_ILi1EEESF_SF_EEESA_SC_Li256ELb1ELb1ELb0ELb0EEENS1_19SingleTileSchedulerILb1ELb0ELb1ELi128EEEEEEEEEvNT_6ParamsE)
        /*00e0*/ 	.word	0x00000004


	//----- nvinfo : EIATTR_FRAME_SIZE
	.align		4
.L_48:
        /*00e4*/ 	.byte	0x04, 0x11
        /*00e6*/ 	.short	(.L_50 - .L_49)
	.align		4
.L_49:
        /*00e8*/ 	.word	index@(_ZN7cutlass13device_kernelIN5flash19enable_sm80_to_sm89INS1_16FlashAttnFwdSm80INS1_25CollectiveMainloopFwdSm80ILi8ELi1ELb1EN4cute5tupleIJNS5_1CILi128EEES8_S8_EEELi128ENS_6half_tEfNS_4arch4Sm80ELb1ELb0ELb0ELb1ELb1ELb1ELb1ELb0EEENS1_21CollectiveEpilogueFwdIS9_NS6_IJNS7_ILi1EEESF_SF_EEESA_SC_Li256ELb1ELb1ELb0ELb0EEENS1_19SingleTileSchedulerILb1ELb0ELb1ELi128EEEEEEEEEvNT_6ParamsE)
        /*00ec*/ 	.word	0x00000000


	//----- nvinfo : EIATTR_REGCOUNT
	.align		4
.L_50:
        /*00f0*/ 	.byte	0x04, 0x2f
        /*00f2*/ 	.short	(.L_52 - .L_51)
	.align		4
.L_51:
        /*00f4*/ 	.word	index@(_ZN7cutlass13device_kernelIN5flash19enable_sm80_to_sm89INS1_16FlashAttnFwdSm80INS1_25CollectiveMainloopFwdSm80ILi8ELi1ELb1EN4cute5tupleIJNS5_1CILi128EEES8_S8_EEELi128ENS_6half_tEfNS_4arch4Sm80ELb1ELb0ELb0ELb1ELb1ELb0ELb1ELb0EEENS1_21CollectiveEpilogueFwdIS9_NS6_IJNS7_ILi1EEESF_SF_EEESA_SC_Li256ELb1ELb1ELb0ELb0EEENS1_19SingleTileSchedulerILb1ELb0ELb1ELi128EEEEEEEEEvNT_6ParamsE)
        /*00f8*/ 	.word	0x00000004


	//----- nvinfo : EIATTR_FRAME_SIZE
	.align		4
.L_52:
        /*00fc*/ 	.byte	0x04, 0x11
        /*00fe*/ 	.short	(.L_54 - .L_53)
	.align		4
.L_53:
        /*0100*/ 	.word	index@(_ZN7cutlass13device_kernelIN5flash19enable_sm80_to_sm89INS1_16FlashAttnFwdSm80INS1_25CollectiveMainloopFwdSm80ILi8ELi1ELb1EN4cute5tupleIJNS5_1CILi128EEES8_S8_EEELi128ENS_6half_tEfNS_4arch4Sm80ELb1ELb0ELb0ELb1ELb1ELb0ELb1ELb0EEENS1_21CollectiveEpilogueFwdIS9_NS6_IJNS7_ILi1EEESF_SF_EEESA_SC_Li256ELb1ELb1ELb0ELb0EEENS1_19SingleTileSchedulerILb1ELb0ELb1ELi128EEEEEEEEEvNT_6ParamsE)
        /*0104*/ 	.word	0x00000000


	//----- nvinfo : EIATTR_REGCOUNT
	.align		4
.L_54:
        /*0108*/ 	.byte	0x04, 0x2f
        /*010a*/ 	.short	(.L_56 - .L_55)
	.align		4
.L_55:
        /*010c*/ 	.word	index@(_ZN7cutlass13device_kernelIN5flash19enable_sm80_to_sm89INS1_16FlashAttnFwdSm80INS1_25CollectiveMainloopFwdSm80ILi8ELi1ELb1EN4cute5tupleIJNS5_1CILi128EEES8_S8_EEELi128ENS_6half_tEfNS_4arch4Sm80ELb1ELb0ELb0ELb0ELb1ELb0ELb1ELb0EEENS1_21CollectiveEpilogueFwdIS9_NS6_IJNS7_ILi1EEESF_SF_EEESA_SC_Li256ELb0ELb1ELb0ELb0EEENS1_30DynamicPersistentTileSchedulerILi256ELi256ELb0ELb1ELb0EEEEEEEEEvNT_6ParamsE)
        /*0110*/ 	.word	0x00000004


	//----- nvinfo : EIATTR_FRAME_SIZE
	.align		4
.L_56:
        /*0114*/ 	.byte	0x04, 0x11
        /*0116*/ 	.short	(.L_58 - .L_57)
	.align		4
.L_57:
        /*0118*/ 	.word	index@(_ZN7cutlass13device_kernelIN5flash19enable_sm80_to_sm89INS1_16FlashAttnFwdSm80INS1_25CollectiveMainloopFwdSm80ILi8ELi1ELb1EN4cute5tupleIJNS5_1CILi128EEES8_S8_EEELi128ENS_6half_tEfNS_4arch4Sm80ELb1ELb0ELb0ELb0ELb1ELb0ELb1ELb0EEENS1_21CollectiveEpilogueFwdIS9_NS6_IJNS7_ILi1EEESF_SF_EEESA_SC_Li256ELb0ELb1ELb0ELb0EEENS1_30DynamicPersistentTileSchedulerILi256ELi256ELb0ELb1ELb0EEEEEEEEEvNT_6ParamsE)
        /*011c*/ 	.word	0x00000000


	//----- nvinfo : EIATTR_REGCOUNT
	.align		4
.L_58:
        /*0120*/ 	.byte	0x04, 0x2f
        /*0122*/ 	.short	(.L_60 - .L_59)
	.align		4
.L_59:
        /*0124*/ 	.word	index@(_ZN7cutlass13device_kernelIN5flash19enable_sm80_to_sm89INS1_16FlashAttnFwdSm80INS1_25CollectiveMainloopFwdSm80ILi8ELi1ELb1EN4cute5tupleIJNS5_1CILi128EEENS7_ILi96EEES8_EEELi128ENS_6half_tEfNS_4arch4Sm80ELb0ELb1ELb0ELb1ELb1ELb1ELb1ELb0EEENS1_21CollectiveEpilogueFwdINS6_IJS8_S8_S9_EEENS6_IJNS7_ILi1EEESH_SH_EEESB_SD_Li256ELb1ELb1ELb0ELb0EEENS1_19SingleTileSchedulerILb1ELb0ELb1ELi128EEEEEEEEEvNT_6ParamsE)
        /*0128*/ 	.word	0x00000004


	//----- nvinfo : EIATTR_FRAME_SIZE
	.align		4
.L_60:
        /*012c*/ 	.byte	0x04, 0x11
        /*012e*/ 	.short	(.L_62 - .L_61)
	.align		4
.L_61:
        /*0130*/ 	.word	index@(_ZN7cutlass13device_kernelIN5flash19enable_sm80_to_sm89INS1_16FlashAttnFwdSm80INS1_25CollectiveMainloopFwdSm80ILi8ELi1ELb1EN4cute5tupleIJNS5_1CILi128EEENS7_ILi96EEES8_EEELi128ENS_6half_tEfNS_4arch4Sm80ELb0ELb1ELb0ELb1ELb1ELb1ELb1ELb0EEENS1_21CollectiveEpilogueFwdINS6_IJS8_S8_S9_EEENS6_IJNS7_ILi1EEESH_SH_EEESB_SD_Li256ELb1ELb1ELb0ELb0EEENS1_19SingleTileSchedulerILb1ELb0ELb1ELi128EEEEEEEEEvNT_6ParamsE)
        /*0134*/ 	.word	0x00000000


	//----- nvinfo : EIATTR_REGCOUNT
	.align		4
.L_62:
        /*0138*/ 	.byte	0x04, 0x2f
        /*013a*/ 	.short	(.L_64 - .L_63)
	.align		4
.L_63:
        /*013c*/ 	.word	index@(_ZN7cutlass13device_kernelIN5flash19enable_sm80_to_sm89INS1_16FlashAttnFwdSm80INS1_25CollectiveMainloopFwdSm80ILi8ELi1ELb1EN4cute5tupleIJNS5_1CILi128EEENS7_ILi96EEES8_EEELi128ENS_6half_tEfNS_4arch4Sm80ELb0ELb1ELb0ELb1ELb1ELb0ELb1ELb0EEENS1_21CollectiveEpilogueFwdINS6_IJS8_S8_S9_EEENS6_IJNS7_ILi1EEESH_SH_EEESB_SD_Li256ELb1ELb1ELb0ELb0EEENS1_19SingleTileSchedulerILb1ELb0ELb1ELi128EEEEEEEEEvNT_6ParamsE)
        /*0140*/ 	.word	0x00000004


	//----- nvinfo : EIATTR_FRAME_SIZE
	.align		4
.L_64:
        /*0144*/ 	.byte	0x04, 0x11
        /*0146*/ 	.short	(.L_66 - .L_65)
	.align		4
.L_65:
        /*0148*/ 	.word	index@(_ZN7cutlass13device_kernelIN5flash19enable_sm80_to_sm89INS1_16FlashAttnFwdSm80INS1_25CollectiveMainloopFwdSm80ILi8ELi1ELb1EN4cute5tupleIJNS5_1CILi128EEENS7_ILi96EEES8_EEELi128ENS_6half_tEfNS_4arch4Sm80ELb0ELb1ELb0ELb1ELb1ELb0ELb1ELb0EEENS1_21CollectiveEpilogueFwdINS6_IJS8_S8_S9_EEENS6_IJNS7_ILi1EEESH_SH_EEESB_SD_Li256ELb1ELb1ELb0ELb0EEENS1_19SingleTileSchedulerILb1ELb0ELb1ELi128EEEEEEEEEvNT_6ParamsE)
        /*014c*/ 	.word	0x00000000


	//----- nvinfo : EIATTR_REGCOUNT
	.align		4
.L_66:
        /*0150*/ 	.byte	0x04, 0x2f
        /*0152*/ 	.short	(.L_68 - .L_67)
	.align		4
.L_67:
        /*0154*/ 	.word	index@(_ZN7cutlass13device_kernelIN5flash19enable_sm80_to_sm89INS1_16FlashAttnFwdSm80INS1_25CollectiveMainloopFwdSm80ILi8ELi1ELb1EN4cute5tupleIJNS5_1CILi128EEENS7_ILi96EEES8_EEELi128ENS_6half_tEfNS_4arch4Sm80ELb0ELb1ELb0ELb0ELb1ELb0ELb1ELb0EEENS1_21CollectiveEpilogueFwdINS6_IJS8_S8_S9_EEENS6_IJNS7_ILi1EEESH_SH_EEESB_SD_Li256ELb0ELb1ELb0ELb0EEENS1_19SingleTileSchedulerILb0ELb0ELb1ELi128EEEEEEEEEvNT_6ParamsE)
        /*0158*/ 	.word	0x00000004


	//----- nvinfo : EIATTR_FRAME_SIZE
	.align		4
.L_68:
        /*015c*/ 	.byte	0x04, 0x11
        /*015e*/ 	.short	(.L_70 - .L_69)
	.align		4
.L_69:
        /*0160*/ 	.word	index@(_ZN7cutlass13device_kernelIN5flash19enable_sm80_to_sm89INS1_16FlashAttnFwdSm80INS1_25CollectiveMainloopFwdSm80ILi8ELi1ELb1EN4cute5tupleIJNS5_1CILi128EEENS7_ILi96EEES8_EEELi128ENS_6half_tEfNS_4arch4Sm80ELb0ELb1ELb0ELb0ELb1ELb0ELb1ELb0EEENS1_21CollectiveEpilogueFwdINS6_IJS8_S8_S9_EEENS6_IJNS7_ILi1EEESH_SH_EEESB_SD_Li256ELb0ELb1ELb0ELb0EEENS1_19SingleTileSchedulerILb0ELb0ELb1ELi128EEEEEEEEEvNT_6ParamsE)
        /*0164*/ 	.word	0x00000000


	//----- nvinfo : EIATTR_REGCOUNT
	.align		4
.L_70:
        /*0168*/ 	.byte	0x04, 0x2f
        /*016a*/ 	.short	(.L_72 - .L_71)
	.align		4
.L_71:
        /*016c*/ 	.word	index@(_ZN7cutlass13device_kernelIN5flash19enable_sm80_to_sm89INS1_16FlashAttnFwdSm80INS1_25CollectiveMainloopFwdSm80ILi8ELi1ELb1EN4cute5tupleIJNS5_1CILi128EEES8_S8_EEELi128ENS_6half_tEfNS_4arch4Sm80ELb0ELb0ELb0ELb1ELb1ELb1ELb1ELb0EEENS1_21CollectiveEpilogueFwdIS9_NS6_IJNS7_ILi1EEESF_SF_EEESA_SC_Li256ELb1ELb1ELb0ELb0EEENS1_19SingleTileSchedulerILb1ELb0ELb1ELi128EEEEEEEEEvNT_6ParamsE)
        /*0170*/ 	.word	0x00000004


	//----- nvinfo : EIATTR_FRAME_SIZE
	.align		4
.L_72:
        /*0174*/ 	.byte	0x04, 0x11
        /*0176*/ 	.short	(.L_74 - .L_73)
	.align		4
.L_73:
        /*0178*/ 	.word	index@(_ZN7cutlass13device_kernelIN5flash19enable_sm80_to_sm89INS1_16FlashAttnFwdSm80INS1_25CollectiveMainloopFwdSm80ILi8ELi1ELb1EN4cute5tupleIJNS5_1CILi128EEES8_S8_EEELi128ENS_6half_tEfNS_4arch4Sm80ELb0ELb0ELb0ELb1ELb1ELb1ELb1ELb0EEENS1_21CollectiveEpilogueFwdIS9_NS6_IJNS7_ILi1EEESF_SF_EEESA_SC_Li256ELb1ELb1ELb0ELb0EEENS1_19SingleTileSchedulerILb1ELb0ELb1ELi128EEEEEEEEEvNT_6ParamsE)
        /*017c*/ 	.word	0x00000000


	//----- nvinfo : EIATTR_REGCOUNT
	.align		4
.L_74:
        /*0180*/ 	.byte	0x04, 0x2f
        /*0182*/ 	.short	(.L_76 - .L_75)
	.align		4
.L_75:
        /*0184*/ 	.word	index@(_ZN7cutlass13device_kernelIN5flash19enable_sm80_to_sm89INS1_16FlashAttnFwdSm80INS1_25CollectiveMainloopFwdSm80ILi8ELi1ELb1EN4cute5tupleIJNS5_1CILi128EEES8_S8_EEELi128ENS_6half_tEfNS_4arch4Sm80ELb0ELb0ELb0ELb1ELb1ELb0ELb1ELb0EEENS1_21CollectiveEpilogueFwdIS9_NS6_IJNS7_ILi1EEESF_SF_EEESA_SC_Li256ELb1ELb1ELb0ELb0EEENS1_19SingleTileSchedulerILb1ELb0ELb1ELi128EEEEEEEEEvNT_6ParamsE)
        /*0188*/ 	.word	0x00000004


	//----- nvinfo : EIATTR_FRAME_SIZE
	.align		4
.L_76:
        /*018c*/ 	.byte	0x04, 0x11
        /*018e*/ 	.short	(.L_78 - .L_77)
	.align		4
.L_77:
        /*0190*/ 	.word	index@(_ZN7cutlass13device_kernelIN5flash19enable_sm80_to_sm89INS1_16FlashAttnFwdSm80INS1_25CollectiveMainloopFwdSm80ILi8ELi1ELb1EN4cute5tupleIJNS5_1CILi128EEES8_S8_EEELi128ENS_6half_tEfNS_4arch4Sm80ELb0ELb0ELb0ELb1ELb1ELb0ELb1ELb0EEENS1_21CollectiveEpilogueFwdIS9_NS6_IJNS7_ILi1EEESF_SF_EEESA_SC_Li256ELb1ELb1ELb0ELb0EEENS1_19SingleTileSchedulerILb1ELb0ELb1ELi128EEEEEEEEEvNT_6ParamsE)
        /*0194*/ 	.word	0x00000000


	//----- nvinfo : EIATTR_REGCOUNT
	.align		4
.L_78:
        /*0198*/ 	.byte	0x04, 0x2f
        /*019a*/ 	.short	(.L_80 - .L_79)
	.align		4
.L_79:
        /*019c*/ 	.word	index@(_ZN7cutlass13device_kernelIN5flash19enable_sm80_to_sm89INS1_16FlashAttnFwdSm80INS1_25CollectiveMainloopFwdSm80ILi8ELi1ELb1EN4cute5tupleIJNS5_1CILi128EEES8_S8_EEELi128ENS_6half_tEfNS_4arch4Sm80ELb0ELb0ELb0ELb0ELb1ELb0ELb1ELb0EEENS1_21CollectiveEpilogueFwdIS9_NS6_IJNS7_ILi1EEESF_SF_EEESA_SC_Li256ELb0ELb1ELb0ELb0EEENS1_19SingleTileSchedulerILb0ELb0ELb1ELi128EEEEEEEEEvNT_6ParamsE)
        /*01a0*/ 	.word	0x00000004


	//----- nvinfo : EIATTR_FRAME_SIZE
	.align		4
.L_80:
        /*01a4*/ 	.byte	0x04, 0x11
        /*01a6*/ 	.short	(.L_82 - .L_81)
	.align		4
.L_81:
        /*01a8*/ 	.word	index@(_ZN7cutlass13device_kernelIN5flash19enable_sm80_to_sm89INS1_16FlashAttnFwdSm80INS1_25CollectiveMainloopFwdSm80ILi8ELi1ELb1EN4cute5tupleIJNS5_1CILi128EEES8_S8_EEELi128ENS_6half_tEfNS_4arch4Sm80ELb0ELb0ELb0ELb0ELb1ELb0ELb1ELb0EEENS1_21CollectiveEpilogueFwdIS9_NS6_IJNS7_ILi1EEESF_SF_EEESA_SC_Li256ELb0ELb1ELb0ELb0EEENS1_19SingleTileSchedulerILb0ELb0ELb1ELi128EEEEEEEEEvNT_6ParamsE)
        /*01ac*/ 	.word	0x00000000


	//----- nvinfo : EIATTR_MIN_STACK_SIZE
	.align		4
.L_82:
        /*01b0*/ 	.byte	0x04, 0x12
        /*01b2*/ 	.short	(.L_84 - .L_83)
	.align		4
.L_83:
        /*01b4*/ 	.word	index@(_ZN7cutlass13device_kernelIN5flash19enable_sm80_to_sm89INS1_16FlashAttnFwdSm80INS1_25CollectiveMainloopFwdSm80ILi8ELi1ELb1EN4cute5tupleIJNS5_1CILi128EEES8_S8_EEELi128ENS_6half_tEfNS_4arch4Sm80ELb0ELb0ELb0ELb0ELb1ELb0ELb1ELb0EEENS1_21CollectiveEpilogueFwdIS9_NS6_IJNS7_ILi1EEESF_SF_EEESA_SC_Li256ELb0ELb1ELb0ELb0EEENS1_19SingleTileSchedulerILb0ELb0ELb1ELi128EEEEEEEEEvNT_6ParamsE)
        /*01b8*/ 	.word	0x00000000


	//----- nvinfo : EIATTR_MIN_STACK_SIZE
	.align		4
.L_84:
        /*01bc*/ 	.byte	0x04, 0x12
        /*01be*/ 	.short	(.L_86 - .L_85)
	.align		4
.L_85:
        /*01c0*/ 	.word	index@(_ZN7cutlass13device_kernelIN5flash19enable_sm80_to_sm89INS1_16FlashAttnFwdSm80INS1_25CollectiveMainloopFwdSm80ILi8ELi1ELb1EN4cute5tupleIJNS5_1CILi128EEES8_S8_EEELi128ENS_6half_tEfNS_4arch4Sm80ELb0ELb0ELb0ELb1ELb1ELb0ELb1ELb0EEENS1_21CollectiveEpilogueFwdIS9_NS6_IJNS7_ILi1EEESF_SF_EEESA_SC_Li256ELb1ELb1ELb0ELb0EEENS1_19SingleTileSchedulerILb1ELb0ELb1ELi128EEEEEEEEEvNT_6ParamsE)
        /*01c4*/ 	.word	0x00000000


	//----- nvinfo : EIATTR_MIN_STACK_SIZE
	.align		4
.L_86:
        /*01c8*/ 	.byte	0x04, 0x12
        /*01ca*/ 	.short	(.L_88 - .L_87)
	.align		4
.L_87:
        /*01cc*/ 	.word	index@(_ZN7cutlass13device_kernelIN5flash19enable_sm80_to_sm89INS1_16FlashAttnFwdSm80INS1_25CollectiveMainloopFwdSm80ILi8ELi1ELb1EN4cute5tupleIJNS5_1CILi128EEES8_S8_EEELi128ENS_6half_tEfNS_4arch4Sm80ELb0ELb0ELb0ELb1ELb1ELb1ELb1ELb0EEENS1_21CollectiveEpilogueFwdIS9_NS6_IJNS7_ILi1EEESF_SF_EEESA_SC_Li256ELb1ELb1ELb0ELb0EEENS1_19SingleTileSchedulerILb1ELb0ELb1ELi128EEEEEEEEEvNT_6ParamsE)
        /*01d0*/ 	.word	0x00000000


	//----- nvinfo : EIATTR_MIN_STACK_SIZE
	.align		4
.L_88:
        /*01d4*/ 	.byte	0x04, 0x12
        /*01d6*/ 	.short	(.L_90 - .L_89)
	.align		4
.L_89:
        /*01d8*/ 	.word	index@(_ZN7cutlass13device_kernelIN5flash19enable_sm80_to_sm89INS1_16FlashAttnFwdSm80INS1_25CollectiveMainloopFwdSm80ILi8ELi1ELb1EN4cute5tupleIJNS5_1CILi128EEENS7_ILi96EEES8_EEELi128ENS_6half_tEfNS_4arch4Sm80ELb0ELb1ELb0ELb0ELb1ELb0ELb1ELb0EEENS1_21CollectiveEpilogueFwdINS6_IJS8_S8_S9_EEENS6_IJNS7_ILi1EEESH_SH_EEESB_SD_Li256ELb0ELb1ELb0ELb0EEENS1_19SingleTileSchedulerILb0ELb0ELb1ELi128EEEEEEEEEvNT_6ParamsE)
        /*01dc*/ 	.word	0x00000000


	//----- nvinfo : EIATTR_MIN_STACK_SIZE
	.align		4
.L_90:
        /*01e0*/ 	.byte	0x04, 0x12
        /*01e2*/ 	.short	(.L_92 - .L_91)
	.align		4
.L_91:
        /*01e4*/ 	.word	index@(_ZN7cutlass13device_kernelIN5flash19enable_sm80_to_sm89INS1_16FlashAttnFwdSm80INS1_25CollectiveMainloopFwdSm80ILi8ELi1ELb1EN4cute5tupleIJNS5_1CILi128EEENS7_ILi96EEES8_EEELi128ENS_6half_tEfNS_4arch4Sm80ELb0ELb1ELb0ELb1ELb1ELb0ELb1ELb0EEENS1_21CollectiveEpilogueFwdINS6_IJS8_S8_S9_EEENS6_IJNS7_ILi1EEESH_SH_EEESB_SD_Li256ELb1ELb1ELb0ELb0EEENS1_19SingleTileSchedulerILb1ELb0ELb1ELi128EEEEEEEEEvNT_6ParamsE)
        /*01e8*/ 	.word	0x00000000


	//----- nvinfo : EIATTR_MIN_STACK_SIZE
	.align		4
.L_92:
        /*01ec*/ 	.byte	0x04, 0x12
        /*01ee*/ 	.short	(.L_94 - .L_93)
	.align		4
.L_93:
        /*01f0*/ 	.word	index@(_ZN7cutlass13device_kernelIN5flash19enable_sm80_to_sm89INS1_16FlashAttnFwdSm80INS1_25CollectiveMainloopFwdSm80ILi8ELi1ELb1EN4cute5tupleIJNS5_1CILi128EEENS7_ILi96EEES8_EEELi128ENS_6half_tEfNS_4arch4Sm80ELb0ELb1ELb0ELb1ELb1ELb1ELb1ELb0EEENS1_21CollectiveEpilogueFwdINS6_IJS8_S8_S9_EEENS6_IJNS7_ILi1EEESH_SH_EEESB_SD_Li256ELb1ELb1ELb0ELb0EEENS1_19SingleTileSchedulerILb1ELb0ELb1ELi128EEEEEEEEEvNT_6ParamsE)
        /*01f4*/ 	.word	0x00000000


	//----- nvinfo : EIATTR_MIN_STACK_SIZE
	.align		4
.L_94:
        /*01f8*/ 	.byte	0x04, 0x12
        /*01fa*/ 	.short	(.L_96 - .L_95)
	.align		4
.L_95:
        /*01fc*/ 	.word	index@(_ZN7cutlass13device_kernelIN5flash19enable_sm80_to_sm89INS1_16FlashAttnFwdSm80INS1_25CollectiveMainloopFwdSm80ILi8ELi1ELb1EN4cute5tupleIJNS5_1CILi128EEES8_S8_EEELi128ENS_6half_tEfNS_4arch4Sm80ELb1ELb0ELb0ELb0ELb1ELb0ELb1ELb0EEENS1_21CollectiveEpilogueFwdIS9_NS6_IJNS7_ILi1EEESF_SF_EEESA_SC_Li256ELb0ELb1ELb0ELb0EEENS1_30DynamicPersistentTileSchedulerILi256ELi256ELb0ELb1ELb0EEEEEEEEEvNT_6ParamsE)
        /*0200*/ 	.word	0x00000000


	//----- nvinfo : EIATTR_MIN_STACK_SIZE
	.align		4
.L_96:
        /*0204*/ 	.byte	0x04, 0x12
        /*0206*/ 	.short	(.L_98 - .L_97)
	.align		4
.L_97:
        /*0208*/ 	.word	index@(_ZN7cutlass13device_kernelIN5flash19enable_sm80_to_sm89INS1_16FlashAttnFwdSm80INS1_25CollectiveMainloopFwdSm80ILi8ELi1ELb1EN4cute5tupleIJNS5_1CILi128EEES8_S8_EEELi128ENS_6half_tEfNS_4arch4Sm80ELb1ELb0ELb0ELb1ELb1ELb0ELb1ELb0EEENS1_21CollectiveEpilogueFwdIS9_NS6_IJNS7_ILi1EEESF_SF_EEESA_SC_Li256ELb1ELb1ELb0ELb0EEENS1_19SingleTileSchedulerILb1ELb0ELb1ELi128EEEEEEEEEvNT_6ParamsE)
        /*020c*/ 	.word	0x00000000


	//----- nvinfo : EIATTR_MIN_STACK_SIZE
	.align		4
.L_98:
        /*0210*/ 	.byte	0x04, 0x12
        /*0212*/ 	.short	(.L_100 - .L_99)
	.align		4
.L_99:
        /*0214*/ 	.word	index@(_ZN7cutlass13device_kernelIN5flash19enable_sm80_to_sm89INS1_16FlashAttnFwdSm80INS1_25CollectiveMainloopFwdSm80ILi8ELi1ELb1EN4cute5tupleIJNS5_1CILi128EEES8_S8_EEELi128ENS_6half_tEfNS_4arch4Sm80ELb1ELb0ELb0ELb1ELb1ELb1ELb1ELb0EEENS1_21CollectiveEpilogueFwdIS9_NS6_IJNS7_ILi1EEESF_SF_EEESA_SC_Li256ELb1ELb1ELb0ELb0EEENS1_19SingleTileSchedulerILb1ELb0ELb1ELi128EEEEEEEEEvNT_6ParamsE)
        /*0218*/ 	.word	0x00000000


	//----- nvinfo : EIATTR_MIN_STACK_SIZE
	.align		4
.L_100:
        /*021c*/ 	.byte	0x04, 0x12
        /*021e*/ 	.short	(.L_102 - .L_101)
	.align		4
.L_101:
        /*0220*/ 	.word	index@(_ZN7cutlass13device_kernelIN5flash19enable_sm80_to_sm89INS1_16FlashAttnFwdSm80INS1_25CollectiveMainloopFwdSm80ILi4ELi1ELb0EN4cute5tupleIJNS5_1CILi128EEENS7_ILi64EEES8_EEELi128ENS_6half_tEfNS_4arch4Sm80ELb0ELb0ELb0ELb0ELb1ELb0ELb1ELb0EEENS1_21CollectiveEpilogueFwdINS6_IJS8_S8_S9_EEENS6_IJNS7_ILi1EEESH_SH_EEESB_SD_Li128ELb0ELb1ELb0ELb0EEENS1_19SingleTileSchedulerILb0ELb0ELb1ELi128EEEEEEEEEvNT_6ParamsE)
        /*0224*/ 	.word	0x00000000


	//----- nvinfo : EIATTR_MIN_STACK_SIZE
	.align		4
.L_102:
        /*0228*/ 	.byte	0x04, 0x12
        /*022a*/ 	.short	(.L_104 - .L_103)
	.align		4
.L_103:
        /*022c*/ 	.word	index@(_ZN7cutlass13device_kernelIN5flash19enable_sm80_to_sm89INS1_16FlashAttnFwdSm80INS1_25CollectiveMainloopFwdSm80ILi4ELi1ELb0EN4cute5tupleIJNS5_1CILi128EEENS7_ILi64EEES8_EEELi128ENS_6half_tEfNS_4arch4Sm80ELb0ELb0ELb0ELb1ELb1ELb0ELb1ELb0EEENS1_21CollectiveEpilogueFwdINS6_IJS8_S8_S9_EEENS6_IJNS7_ILi1EEESH_SH_EEESB_SD_Li128ELb1ELb1ELb0ELb0EEENS1_19SingleTileSchedulerILb1ELb0ELb1ELi128EEEEEEEEEvNT_6ParamsE)
        /*0230*/ 	.word	0x00000000


	//----- nvinfo : EIATTR_MIN_STACK_SIZE
	.align		4
.L_104:
        /*0234*/ 	.byte	0x04, 0x12
        /*0236*/ 	.short	(.L_106 - .L_105)
	.align		4
.L_105:
        /*0238*/ 	.word	index@(_ZN7cutlass13device_kernelIN5flash19enable_sm80_to_sm89INS1_16FlashAttnFwdSm80INS1_25CollectiveMainloopFwdSm80ILi4ELi1ELb0EN4cute5tupleIJNS5_1CILi128EEENS7_ILi64EEES8_EEELi128ENS_6half_tEfNS_4arch4Sm80ELb0ELb0ELb0ELb1ELb1ELb1ELb1ELb0EEENS1_21CollectiveEpilogueFwdINS6_IJS8_S8_S9_EEENS6_IJNS7_ILi1EEESH_SH_EEESB_SD_Li128ELb1ELb1ELb0ELb0EEENS1_19SingleTileSchedulerILb1ELb0ELb1ELi128EEEEEEEEEvNT_6ParamsE)
        /*023c*/ 	.word	0x00000000


	//----- nvinfo : EIATTR_MIN_STACK_SIZE
	.align		4
.L_106:
        /*0240*/ 	.byte	0x04, 0x12
        /*0242*/ 	.short	(.L_108 - .L_107)
	.align		4
.L_107:
        /*0244*/ 	.word	index@(_ZN7cutlass13device_kernelIN5flash19enable_sm80_to_sm89INS1_16FlashAttnFwdSm80INS1_25CollectiveMainloopFwdSm80ILi4ELi1ELb0EN4cute5tupleIJNS5_1CILi128EEENS7_ILi48EEES8_EEELi128ENS_6half_tEfNS_4arch4Sm80ELb0ELb1ELb0ELb0ELb1ELb0ELb1ELb0EEENS1_21CollectiveEpilogueFwdINS6_IJS8_S8_S9_EEENS6_IJNS7_ILi1EEESH_SH_EEESB_SD_Li128ELb0ELb1ELb0ELb0EEENS1_19SingleTileSchedulerILb0ELb0ELb1ELi128EEEEEEEEEvNT_6ParamsE)
        /*0248*/ 	.word	0x00000000


	//----- nvinfo : EIATTR_MIN_STACK_SIZE
	.align		4
.L_108:
        /*024c*/ 	.byte	0x04, 0x12
        /*024e*/ 	.short	(.L_110 - .L_109)
	.align		4
.L_109:
        /*0250*/ 	.word	index@(_ZN7cutlass13device_kernelIN5flash19enable_sm80_to_sm89INS1_16FlashAttnFwdSm80INS1_25CollectiveMainloopFwdSm80ILi4ELi1ELb0EN4cute5tupleIJNS5_1CILi128EEENS7_ILi48EEES8_EEELi128ENS_6half_tEfNS_4arch4Sm80ELb0ELb1ELb0ELb1ELb1ELb0ELb1ELb0EEENS1_21CollectiveEpilogueFwdINS6_IJS8_S8_S9_EEENS6_IJNS7_ILi1EEESH_SH_EEESB_SD_Li128ELb1ELb1ELb0ELb0EEENS1_19SingleTileSchedulerILb1ELb0ELb1ELi128EEEEEEEEEvNT_6ParamsE)
        /*0254*/ 	.word	0x00000000


	//----- nvinfo : EIATTR_MIN_STACK_SIZE
	.align		4
.L_110:
        /*0258*/ 	.byte	0x04, 0x12
        /*025a*/ 	.short	(.L_112 - .L_111)
	.align		4
.L_111:
        /*025c*/ 	.word	index@(_ZN7cutlass13device_kernelIN5flash19enable_sm80_to_sm89INS1_16FlashAttnFwdSm80INS1_25CollectiveMainloopFwdSm80ILi4ELi1ELb0EN4cute5tupleIJNS5_1CILi128EEENS7_ILi48EEES8_EEELi128ENS_6half_tEfNS_4arch4Sm80ELb0ELb1ELb0ELb1ELb1ELb1ELb1ELb0EEENS1_21CollectiveEpilogueFwdINS6_IJS8_S8_S9_EEENS6_IJNS7_ILi1EEESH_SH_EEESB_SD_Li128ELb1ELb1ELb0ELb0EEENS1_19SingleTileSchedulerILb1ELb0ELb1ELi128EEEEEEEEEvNT_6ParamsE)
        /*0260*/ 	.word	0x00000000


	//----- nvinfo : EIATTR_MIN_STACK_SIZE
	.align		4
.L_112:
        /*0264*/ 	.byte	0x04, 0x12
        /*0266*/ 	.short	(.L_114 - .L_113)
	.align		4
.L_113:
        /*0268*/ 	.word	index@(_ZN7cutlass13device_kernelIN5flash19enable_sm80_to_sm89INS1_16FlashAttnFwdSm80INS1_25CollectiveMainloopFwdSm80ILi4ELi1ELb0EN4cute5tupleIJNS5_1CILi128EEENS7_ILi64EEES8_EEELi128ENS_6half_tEfNS_4arch4Sm80ELb1ELb0ELb0ELb0ELb1ELb0ELb1ELb0EEENS1_21CollectiveEpilogueFwdINS6_IJS8_S8_S9_EEENS6_IJNS7_ILi1EEESH_SH_EEESB_SD_Li128ELb0ELb1ELb0ELb0EEENS1_30DynamicPersistentTileSchedulerILi128ELi128ELb0ELb1ELb0EEEEEEEEEvNT_6ParamsE)
        /*026c*/ 	.word	0x00000000


	//----- nvinfo : EIATTR_MIN_STACK_SIZE
	.align		4
.L_114:
        /*0270*/ 	.byte	0x04, 0x12
        /*0272*/ 	.short	(.L_116 - .L_115)
	.align		4
.L_115:
        /*0274*/ 	.word	index@(_ZN7cutlass13device_kernelIN5flash19enable_sm80_to_sm89INS1_16FlashAttnFwdSm80INS1_25CollectiveMainloopFwdSm80ILi4ELi1ELb0EN4cute5tupleIJNS5_1CILi128EEENS7_ILi64EEES8_EEELi128ENS_6half_tEfNS_4arch4Sm80ELb1ELb0ELb0ELb1ELb1ELb0ELb1ELb0EEENS1_21CollectiveEpilogueFwdINS6_IJS8_S8_S9_EEENS6_IJNS7_ILi1EEESH_SH_EEESB_SD_Li128ELb1ELb1ELb0ELb0EEENS1_19SingleTileSchedulerILb1ELb0ELb1ELi128EEEEEEEEEvNT_6ParamsE)
        /*0278*/ 	.word	0x00000000


	//----- nvinfo : EIATTR_MIN_STACK_SIZE
	.align		4
.L_116:
        /*027c*/ 	.byte	0x04, 0x12
        /*027e*/ 	.short	(.L_118 - .L_117)
	.align		4
.L_117:
        /*0280*/ 	.word	index@(_ZN7cutlass13device_kernelIN5flash19enable_sm80_to_sm89INS1_16FlashAttnFwdSm80INS1_25CollectiveMainloopFwdSm80ILi4ELi1ELb0EN4cute5tupleIJNS5_1CILi128EEENS7_ILi64EEES8_EEELi128ENS_6half_tEfNS_4arch4Sm80ELb1ELb0ELb0ELb1ELb1ELb1ELb1ELb0EEENS1_21CollectiveEpilogueFwdINS6_IJS8_S8_S9_EEENS6_IJNS7_ILi1EEESH_SH_EEESB_SD_Li128ELb1ELb1ELb0ELb0EEENS1_19SingleTileSchedulerILb1ELb0ELb1ELi128EEEEEEEEEvNT_6ParamsE)
        /*0284*/ 	.word	0x00000000
.L_118:


//--------------------- .nv.compat                --------------------------
	.section	.nv.compat,"",@"SHT_CUDA_COMPAT_INFO"
	.align	4
        /*0000*/ 	.byte	0x02, 0x09, 0x01, 0x00, 0x02, 0x02, 0x01, 0x00, 0x02, 0x05, 0x05, 0x00, 0x03, 0x07, 0x01, 0x01
        /*0010*/ 	.byte	0x02, 0x03, 0x00, 0x00, 0x02, 0x06, 0x01, 0x00, 0x04, 0x0b, 0x08, 0x00, 0x00, 0x00, 0x00, 0x00
        /*0020*/ 	.byte	0x00, 0x00, 0x00, 0x00


//--------------------- .nv.info._ZN7cutlass13device_kernelIN5flash19enable_sm80_to_sm89INS1_16FlashAttnFwdSm80INS1_25CollectiveMainloopFwdSm80ILi8ELi1ELb1EN4cute5tupleIJNS5_1CILi128EEES8_S8_EEELi128ENS_6half_tEfNS_4arch4Sm80ELb0ELb0ELb0ELb0ELb1ELb0ELb1ELb0EEENS1_21CollectiveEpilogueFwdIS9_NS6_IJNS7_ILi1EEESF_SF_EEESA_SC_Li256ELb0ELb1ELb0ELb0EEENS1_19SingleTileSchedulerILb0ELb0ELb1ELi128EEEEEEEEEvNT_6ParamsE --------------------------
	.section	.nv.info._ZN7cutlass13device_kernelIN5flash19enable_sm80_to_sm89INS1_16FlashAttnFwdSm80INS1_25CollectiveMainloopFwdSm80ILi8ELi1ELb1EN4cute5tupleIJNS5_1CILi128EEES8_S8_EEELi128ENS_6half_tEfNS_4arch4Sm80ELb0ELb0ELb0ELb0ELb1ELb0ELb1ELb0EEENS1_21CollectiveEpilogueFwdIS9_NS6_IJNS7_ILi1EEESF_SF_EEESA_SC_Li256ELb0ELb1ELb0ELb0EEENS1_19SingleTileSchedulerILb0ELb0ELb1ELi128EEEEEEEEEvNT_6ParamsE,"",@"SHT_CUDA_INFO"
	.sectionflags	@""
	.align	4


	//----- nvinfo : EIATTR_CUDA_API_VERSION
	.align		4
        /*0000*/ 	.byte	0x04, 0x37
        /*0002*/ 	.short	(.L_120 - .L_119)
.L_119:
        /*0004*/ 	.word	0x00000082


	//----- nvinfo : EIATTR_KPARAM_INFO
	.align		4
.L_120:
        /*0008*/ 	.byte	0x04, 0x17
        /*000a*/ 	.short	(.L_122 - .L_121)
.L_121:
        /*000c*/ 	.word	0x00000000
        /*0010*/ 	.short	0x0000
        /*0012*/ 	.short	0x0000
        /*0014*/ 	.byte	0x00, 0xf0, 0x61, 0x10


	//----- nvinfo : EIATTR_SPARSE_MMA_MASK
	.align		4
.L_122:
        /*0018*/ 	.byte	0x03, 0x50
        /*001a*/ 	.short	0x0000


	//----- nvinfo : EIATTR_MAXREG_COUNT
	.align		4
        /*001c*/ 	.byte	0x03, 0x1b
        /*001e*/ 	.short	0x00ff


	//----- nvinfo : EIATTR_MERCURY_ISA_VERSION
	.align		4
        /*0020*/ 	.byte	0x03, 0x5f
        /*0022*/ 	.short	0x0101


	//----- nvinfo : EIATTR_EXIT_INSTR_OFFSETS
	.align		4
        /*0024*/ 	.byte	0x04, 0x1c
        /*0026*/ 	.short	(.L_124 - .L_123)


	//   ....[0]....
.L_123:
        /*0028*/ 	.word	0x00000010


	//----- nvinfo : EIATTR_MAX_THREADS
	.align		4
.L_124:
        /*002c*/ 	.byte	0x04, 0x05
        /*002e*/ 	.short	(.L_126 - .L_125)
.L_125:
        /*0030*/ 	.word	0x00000100
        /*0034*/ 	.word	0x00000001
        /*0038*/ 	.word	0x00000001


	//----- nvinfo : EIATTR_CBANK_PARAM_SIZE
	.align		4
.L_126:
        /*003c*/ 	.byte	0x03, 0x19
        /*003e*/ 	.short	0x0418


	//----- nvinfo : EIATTR_PARAM_CBANK
	.align		4
        /*0040*/ 	.byte	0x04, 0x0a
        /*0042*/ 	.short	(.L_128 - .L_127)
	.align		4
.L_127:
        /*0044*/ 	.word	index@(.nv.constant0._ZN7cutlass13device_kernelIN5flash19enable_sm80_to_sm89INS1_16FlashAttnFwdSm80INS1_25CollectiveMainloopFwdSm80ILi8ELi1ELb1EN4cute5tupleIJNS5_1CILi128EEES8_S8_EEELi128ENS_6half_tEfNS_4arch4Sm80ELb0ELb0ELb0ELb0ELb1ELb0ELb1ELb0EEENS1_21CollectiveEpilogueFwdIS9_NS6_IJNS7_ILi1EEESF_SF_EEESA_SC_Li256ELb0ELb1ELb0ELb0EEENS1_19SingleTileSchedulerILb0ELb0ELb1ELi128EEEEEEEEEvNT_6ParamsE)
        /*0048*/ 	.short	0x0210
        /*004a*/ 	.short	0x0418


	//----- nvinfo : EIATTR_SW_WAR
	.align		4
.L_128:
        /*004c*/ 	.byte	0x04, 0x36
        /*004e*/ 	.short	(.L_130 - .L_129)
.L_129:
        /*0050*/ 	.word	0x00000008
.L_130:


//--------------------- .nv.info._ZN7cutlass13device_kernelIN5flash19enable_sm80_to_sm89INS1_16FlashAttnFwdSm80INS1_25CollectiveMainloopFwdSm80ILi8ELi1ELb1EN4cute5tupleIJNS5_1CILi128EEES8_S8_EEELi128ENS_6half_tEfNS_4arch4Sm80ELb0ELb0ELb0ELb1ELb1ELb0ELb1ELb0EEENS1_21CollectiveEpilogueFwdIS9_NS6_IJNS7_ILi1EEESF_SF_EEESA_SC_Li256ELb1ELb1ELb0ELb0EEENS1_19SingleTileSchedulerILb1ELb0ELb1ELi128EEEEEEEEEvNT_6ParamsE --------------------------
	.section	.nv.info._ZN7cutlass13device_kernelIN5flash19enable_sm80_to_sm89INS1_16FlashAttnFwdSm80INS1_25CollectiveMainloopFwdSm80ILi8ELi1ELb1EN4cute5tupleIJNS5_1CILi128EEES8_S8_EEELi128ENS_6half_tEfNS_4arch4Sm80ELb0ELb0ELb0ELb1ELb1ELb0ELb1ELb0EEENS1_21CollectiveEpilogueFwdIS9_NS6_IJNS7_ILi1EEESF_SF_EEESA_SC_Li256ELb1ELb1ELb0ELb0EEENS1_19SingleTileSchedulerILb1ELb0ELb1ELi128EEEEEEEEEvNT_6ParamsE,"",@"SHT_CUDA_INFO"
	.sectionflags	@""
	.align	4


	//----- nvinfo : EIATTR_CUDA_API_VERSION
	.align		4
        /*0000*/ 	.byte	0x04, 0x37
        /*0002*/ 	.short	(.L_132 - .L_131)
.L_131:
        /*0004*/ 	.word	0x00000082


	//----- nvinfo : EIATTR_KPARAM_INFO
	.align		4
.L_132:
        /*0008*/ 	.byte	0x04, 0x17
        /*000a*/ 	.short	(.L_134 - .L_133)
.L_133:
        /*000c*/ 	.word	0x00000000
        /*0010*/ 	.short	0x0000
        /*0012*/ 	.short	0x0000
        /*0014*/ 	.byte	0x00, 0xf0, 0x61, 0x10


	//----- nvinfo : EIATTR_SPARSE_MMA_MASK
	.align		4
.L_134:
        /*0018*/ 	.byte	0x03, 0x50
        /*001a*/ 	.short	0x0000


	//----- nvinfo : EIATTR_MAXREG_COUNT
	.align		4
        /*001c*/ 	.byte	0x03, 0x1b
        /*001e*/ 	.short	0x00ff


	//----- nvinfo : EIATTR_MERCURY_ISA_VERSION
	.align		4
        /*0020*/ 	.byte	0x03, 0x5f
        /*0022*/ 	.short	0x0101


	//----- nvinfo : EIATTR_EXIT_INSTR_OFFSETS
	.align		4
        /*0024*/ 	.byte	0x04, 0x1c
        /*0026*/ 	.short	(.L_136 - .L_135)


	//   ....[0]....
.L_135:
        /*0028*/ 	.word	0x00000010


	//----- nvinfo : EIATTR_MAX_THREADS
	.align		4
.L_136:
        /*002c*/ 	.byte	0x04, 0x05
        /*002e*/ 	.short	(.L_138 - .L_137)
.L_137:
        /*0030*/ 	.word	0x00000100
        /*0034*/ 	.word	0x00000001
        /*0038*/ 	.word	0x00000001


	//----- nvinfo : EIATTR_CBANK_PARAM_SIZE
	.align		4
.L_138:
        /*003c*/ 	.byte	0x03, 0x19
        /*003e*/ 	.short	0x0418


	//----- nvinfo : EIATTR_PARAM_CBANK
	.align		4
        /*0040*/ 	.byte	0x04, 0x0a
        /*0042*/ 	.short	(.L_140 - .L_139)
	.align		4
.L_139:
        /*0044*/ 	.word	index@(.nv.constant0._ZN7cutlass13device_kernelIN5flash19enable_sm80_to_sm89INS1_16FlashAttnFwdSm80INS1_25CollectiveMainloopFwdSm80ILi8ELi1ELb1EN4cute5tupleIJNS5_1CILi128EEES8_S8_EEELi128ENS_6half_tEfNS_4arch4Sm80ELb0ELb0ELb0ELb1ELb1ELb0ELb1ELb0EEENS1_21CollectiveEpilogueFwdIS9_NS6_IJNS7_ILi1EEESF_SF_EEESA_SC_Li256ELb1ELb1ELb0ELb0EEENS1_19SingleTileSchedulerILb1ELb0ELb1ELi128EEEEEEEEEvNT_6ParamsE)
        /*0048*/ 	.short	0x0210
        /*004a*/ 	.short	0x0418


	//----- nvinfo : EIATTR_SW_WAR
	.align		4
.L_140:
        /*004c*/ 	.byte	0x04, 0x36
        /*004e*/ 	.short	(.L_142 - .L_141)
.L_141:
        /*0050*/ 	.word	0x00000008
.L_142:


//--------------------- .nv.info._ZN7cutlass13device_kernelIN5flash19enable_sm80_to_sm89INS1_16FlashAttnFwdSm80INS1_25CollectiveMainloopFwdSm80ILi8ELi1ELb1EN4cute5tupleIJNS5_1CILi128EEES8_S8_EEELi128ENS_6half_tEfNS_4arch4Sm80ELb0ELb0ELb0ELb1ELb1ELb1ELb1ELb0EEENS1_21CollectiveEpilogueFwdIS9_NS6_IJNS7_ILi1EEESF_SF_EEESA_SC_Li256ELb1ELb1ELb0ELb0EEENS1_19SingleTileSchedulerILb1ELb0ELb1ELi128EEEEEEEEEvNT_6ParamsE --------------------------
	.section	.nv.info._ZN7cutlass13device_kernelIN5flash19enable_sm80_to_sm89INS1_16FlashAttnFwdSm80INS1_25CollectiveMainloopFwdSm80ILi8ELi1ELb1EN4cute5tupleIJNS5_1CILi128EEES8_S8_EEELi128ENS_6half_tEfNS_4arch4Sm80ELb0ELb0ELb0ELb1ELb1ELb1ELb1ELb0EEENS1_21CollectiveEpilogueFwdIS9_NS6_IJNS7_ILi1EEESF_SF_EEESA_SC_Li256ELb1ELb1ELb0ELb0EEENS1_19SingleTileSchedulerILb1ELb0ELb1ELi128EEEEEEEEEvNT_6ParamsE,"",@"SHT_CUDA_INFO"
	.sectionflags	@""
	.align	4


	//----- nvinfo : EIATTR_CUDA_API_VERSION
	.align		4
        /*0000*/ 	.byte	0x04, 0x37
        /*0002*/ 	.short	(.L_144 - .L_143)
.L_143:
        /*0004*/ 	.word	0x00000082


	//----- nvinfo : EIATTR_KPARAM_INFO
	.align		4
.L_144:
        /*0008*/ 	.byte	0x04, 0x17
        /*000a*/ 	.short	(.L_146 - .L_145)
.L_145:
        /*000c*/ 	.word	0x00000000
        /*0010*/ 	.short	0x0000
        /*0012*/ 	.short	0x0000
        /*0014*/ 	.byte	0x00, 0xf0, 0x61, 0x10


	//----- nvinfo : EIATTR_SPARSE_MMA_MASK
	.align		4
.L_146:
        /*0018*/ 	.byte	0x03, 0x50
        /*001a*/ 	.short	0x0000


	//----- nvinfo : EIATTR_MAXREG_COUNT
	.align		4
        /*001c*/ 	.byte	0x03, 0x1b
        /*001e*/ 	.short	0x00ff


	//----- nvinfo : EIATTR_MERCURY_ISA_VERSION
	.align		4
        /*0020*/ 	.byte	0x03, 0x5f
        /*0022*/ 	.short	0x0101


	//----- nvinfo : EIATTR_EXIT_INSTR_OFFSETS
	.align		4
        /*0024*/ 	.byte	0x04, 0x1c
        /*0026*/ 	.short	(.L_148 - .L_147)


	//   ....[0]....
.L_147:
        /*0028*/ 	.word	0x00000010


	//----- nvinfo : EIATTR_MAX_THREADS
	.align		4
.L_148:
        /*002c*/ 	.byte	0x04, 0x05
        /*002e*/ 	.short	(.L_150 - .L_149)
.L_149:
        /*0030*/ 	.word	0x00000100
        /*0034*/ 	.word	0x00000001
        /*0038*/ 	.word	0x00000001


	//----- nvinfo : EIATTR_CBANK_PARAM_SIZE
	.align		4
.L_150:
        /*003c*/ 	.byte	0x03, 0x19
        /*003e*/ 	.short	0x0418


	//----- nvinfo : EIATTR_PARAM_CBANK
	.align		4
        /*0040*/ 	.byte	0x04, 0x0a
        /*0042*/ 	.short	(.L_152 - .L_151)
	.align		4
.L_151:
        /*0044*/ 	.word	index@(.nv.constant0._ZN7cutlass13device_kernelIN5flash19enable_sm80_to_sm89INS1_16FlashAttnFwdSm80INS1_25CollectiveMainloopFwdSm80ILi8ELi1ELb1EN4cute5tupleIJNS5_1CILi128EEES8_S8_EEELi128ENS_6half_tEfNS_4arch4Sm80ELb0ELb0ELb0ELb1ELb1ELb1ELb1ELb0EEENS1_21CollectiveEpilogueFwdIS9_NS6_IJNS7_ILi1EEESF_SF_EEESA_SC_Li256ELb1ELb1ELb0ELb0EEENS1_19SingleTileSchedulerILb1ELb0ELb1ELi128EEEEEEEEEvNT_6ParamsE)
        /*0048*/ 	.short	0x0210
        /*004a*/ 	.short	0x0418


	//----- nvinfo : EIATTR_SW_WAR
	.align		4
.L_152:
        /*004c*/ 	.byte	0x04, 0x36
        /*004e*/ 	.short	(.L_154 - .L_153)
.L_153:
        /*0050*/ 	.word	0x00000008
.L_154:


//--------------------- .nv.info._ZN7cutlass13device_kernelIN5flash19enable_sm80_to_sm89INS1_16FlashAttnFwdSm80INS1_25CollectiveMainloopFwdSm80ILi8ELi1ELb1EN4cute5tupleIJNS5_1CILi128EEENS7_ILi96EEES8_EEELi128ENS_6half_tEfNS_4arch4Sm80ELb0ELb1ELb0ELb0ELb1ELb0ELb1ELb0EEENS1_21CollectiveEpilogueFwdINS6_IJS8_S8_S9_EEENS6_IJNS7_ILi1EEESH_SH_EEESB_SD_Li256ELb0ELb1ELb0ELb0EEENS1_19SingleTileSchedulerILb0ELb0ELb1ELi128EEEEEEEEEvNT_6ParamsE --------------------------
	.section	.nv.info._ZN7cutlass13device_kernelIN5flash19enable_sm80_to_sm89INS1_16FlashAttnFwdSm80INS1_25CollectiveMainloopFwdSm80ILi8ELi1ELb1EN4cute5tupleIJNS5_1CILi128EEENS7_ILi96EEES8_EEELi128ENS_6half_tEfNS_4arch4Sm80ELb0ELb1ELb0ELb0ELb1ELb0ELb1ELb0EEENS1_21CollectiveEpilogueFwdINS6_IJS8_S8_S9_EEENS6_IJNS7_ILi1EEESH_SH_EEESB_SD_Li256ELb0ELb1ELb0ELb0EEENS1_19SingleTileSchedulerILb0ELb0ELb1ELi128EEEEEEEEEvNT_6ParamsE,"",@"SHT_CUDA_INFO"
	.sectionflags	@""
	.align	4


	//----- nvinfo : EIATTR_CUDA_API_VERSION
	.align		4
        /*0000*/ 	.byte	0x04, 0x37
        /*0002*/ 	.short	(.L_156 - .L_155)
.L_155:
        /*0004*/ 	.word	0x00000082


	//----- nvinfo : EIATTR_KPARAM_INFO
	.align		4
.L_156:
        /*0008*/ 	.byte	0x04, 0x17
        /*000a*/ 	.short	(.L_158 - .L_157)
.L_157:
        /*000c*/ 	.word	0x00000000
        /*0010*/ 	.short	0x0000
        /*0012*/ 	.short	0x0000
        /*0014*/ 	.byte	0x00, 0xf0, 0x61, 0x10


	//----- nvinfo : EIATTR_SPARSE_MMA_MASK
	.align		4
.L_158:
        /*0018*/ 	.byte	0x03, 0x50
        /*001a*/ 	.short	0x0000


	//----- nvinfo : EIATTR_MAXREG_COUNT
	.align		4
        /*001c*/ 	.byte	0x03, 0x1b
        /*001e*/ 	.short	0x00ff


	//----- nvinfo : EIATTR_MERCURY_ISA_VERSION
	.align		4
        /*0020*/ 	.byte	0x03, 0x5f
        /*0022*/ 	.short	0x0101


	//----- nvinfo : EIATTR_EXIT_INSTR_OFFSETS
	.align		4
        /*0024*/ 	.byte	0x04, 0x1c
        /*0026*/ 	.short	(.L_160 - .L_159)


	//   ....[0]....
.L_159:
        /*0028*/ 	.word	0x00000010


	//----- nvinfo : EIATTR_MAX_THREADS
	.align		4
.L_160:
        /*002c*/ 	.byte	0x04, 0x05
        /*002e*/ 	.short	(.L_162 - .L_161)
.L_161:
        /*0030*/ 	.word	0x00000100
        /*0034*/ 	.word	0x00000001
        /*0038*/ 	.word	0x00000001


	//----- nvinfo : EIATTR_CBANK_PARAM_SIZE
	.align		4
.L_162:
        /*003c*/ 	.byte	0x03, 0x19
        /*003e*/ 	.short	0x0418


	//----- nvinfo : EIATTR_PARAM_CBANK
	.align		4
        /*0040*/ 	.byte	0x04, 0x0a
        /*0042*/ 	.short	(.L_164 - .L_163)
	.align		4
.L_163:
        /*0044*/ 	.word	index@(.nv.constant0._ZN7cutlass13device_kernelIN5flash19enable_sm80_to_sm89INS1_16FlashAttnFwdSm80INS1_25CollectiveMainloopFwdSm80ILi8ELi1ELb1EN4cute5tupleIJNS5_1CILi128EEENS7_ILi96EEES8_EEELi128ENS_6half_tEfNS_4arch4Sm80ELb0ELb1ELb0ELb0ELb1ELb0ELb1ELb0EEENS1_21CollectiveEpilogueFwdINS6_IJS8_S8_S9_EEENS6_IJNS7_ILi1EEESH_SH_EEESB_SD_Li256ELb0ELb1ELb0ELb0EEENS1_19SingleTileSchedulerILb0ELb0ELb1ELi128EEEEEEEEEvNT_6ParamsE)
        /*0048*/ 	.short	0x0210
        /*004a*/ 	.short	0x0418


	//----- nvinfo : EIATTR_SW_WAR
	.align		4
.L_164:
        /*004c*/ 	.byte	0x04, 0x36
        /*004e*/ 	.short	(.L_166 - .L_165)
.L_165:
        /*0050*/ 	.word	0x00000008
.L_166:


//--------------------- .nv.info._ZN7cutlass13device_kernelIN5flash19enable_sm80_to_sm89INS1_16FlashAttnFwdSm80INS1_25CollectiveMainloopFwdSm80ILi8ELi1ELb1EN4cute5tupleIJNS5_1CILi128EEENS7_ILi96EEES8_EEELi128ENS_6half_tEfNS_4arch4Sm80ELb0ELb1ELb0ELb1ELb1ELb0ELb1ELb0EEENS1_21CollectiveEpilogueFwdINS6_IJS8_S8_S9_EEENS6_IJNS7_ILi1EEESH_SH_EEESB_SD_Li256ELb1ELb1ELb0ELb0EEENS1_19SingleTileSchedulerILb1ELb0ELb1ELi128EEEEEEEEEvNT_6ParamsE --------------------------
	.section	.nv.info._ZN7cutlass13device_kernelIN5flash19enable_sm80_to_sm89INS1_16FlashAttnFwdSm80INS1_25CollectiveMainloopFwdSm80ILi8ELi1ELb1EN4cute5tupleIJNS5_1CILi128EEENS7_ILi96EEES8_EEELi128ENS_6half_tEfNS_4arch4Sm80ELb0ELb1ELb0ELb1ELb1ELb0ELb1ELb0EEENS1_21CollectiveEpilogueFwdINS6_IJS8_S8_S9_EEENS6_IJNS7_ILi1EEESH_SH_EEESB_SD_Li256ELb1ELb1ELb0ELb0EEENS1_19SingleTileSchedulerILb1ELb0ELb1ELi128EEEEEEEEEvNT_6ParamsE,"",@"SHT_CUDA_INFO"
	.sectionflags	@""
	.align	4


	//----- nvinfo : EIATTR_CUDA_API_VERSION
	.align		4
        /*0000*/ 	.byte	0x04, 0x37
        /*0002*/ 	.short	(.L_168 - .L_167)
.L_167:
        /*0004*/ 	.word	0x00000082


	//----- nvinfo : EIATTR_KPARAM_INFO
	.align		4
.L_168:
        /*0008*/ 	.byte	0x04, 0x17
        /*000a*/ 	.short	(.L_170 - .L_169)
.L_169:
        /*000c*/ 	.word	0x00000000
        /*0010*/ 	.short	0x0000
        /*0012*/ 	.short	0x0000
        /*0014*/ 	.byte	0x00, 0xf0, 0x61, 0x10


	//----- nvinfo : EIATTR_SPARSE_MMA_MASK
	.align		4
.L_170:
        /*0018*/ 	.byte	0x03, 0x50
        /*001a*/ 	.short	0x0000


	//----- nvinfo : EIATTR_MAXREG_COUNT
	.align		4
        /*001c*/ 	.byte	0x03, 0x1b
        /*001e*/ 	.short	0x00ff


	//----- nvinfo : EIATTR_MERCURY_ISA_VERSION
	.align		4
        /*0020*/ 	.byte	0x03, 0x5f
        /*0022*/ 	.short	0x0101


	//----- nvinfo : EIATTR_EXIT_INSTR_OFFSETS
	.align		4
        /*0024*/ 	.byte	0x04, 0x1c
        /*0026*/ 	.short	(.L_172 - .L_171)


	//   ....[0]....
.L_171:
        /*0028*/ 	.word	0x00000010


	//----- nvinfo : EIATTR_MAX_THREADS
	.align		4
.L_172:
        /*002c*/ 	.byte	0x04, 0x05
        /*002e*/ 	.short	(.L_174 - .L_173)
.L_173:
        /*0030*/ 	.word	0x00000100
        /*0034*/ 	.word	0x00000001
        /*0038*/ 	.word	0x00000001


	//----- nvinfo : EIATTR_CBANK_PARAM_SIZE
	.align		4
.L_174:
        /*003c*/ 	.byte	0x03, 0x19
        /*003e*/ 	.short	0x0418


	//----- nvinfo : EIATTR_PARAM_CBANK
	.align		4
        /*0040*/ 	.byte	0x04, 0x0a
        /*0042*/ 	.short	(.L_176 - .L_175)
	.align		4
.L_175:
        /*0044*/ 	.word	index@(.nv.constant0._ZN7cutlass13device_kernelIN5flash19enable_sm80_to_sm89INS1_16FlashAttnFwdSm80INS1_25CollectiveMainloopFwdSm80ILi8ELi1ELb1EN4cute5tupleIJNS5_1CILi128EEENS7_ILi96EEES8_EEELi128ENS_6half_tEfNS_4arch4Sm80ELb0ELb1ELb0ELb1ELb1ELb0ELb1ELb0EEENS1_21CollectiveEpilogueFwdINS6_IJS8_S8_S9_EEENS6_IJNS7_ILi1EEESH_SH_EEESB_SD_Li256ELb1ELb1ELb0ELb0EEENS1_19SingleTileSchedulerILb1ELb0ELb1ELi128EEEEEEEEEvNT_6ParamsE)
        /*0048*/ 	.short	0x0210
        /*004a*/ 	.short	0x0418


	//----- nvinfo : EIATTR_SW_WAR
	.align		4
.L_176:
        /*004c*/ 	.byte	0x04, 0x36
        /*004e*/ 	.short	(.L_178 - .L_177)
.L_177:
        /*0050*/ 	.word	0x00000008
.L_178:


//--------------------- .nv.info._ZN7cutlass13device_kernelIN5flash19enable_sm80_to_sm89INS1_16FlashAttnFwdSm80INS1_25CollectiveMainloopFwdSm80ILi8ELi1ELb1EN4cute5tupleIJNS5_1CILi128EEENS7_ILi96EEES8_EEELi128ENS_6half_tEfNS_4arch4Sm80ELb0ELb1ELb0ELb1ELb1ELb1ELb1ELb0EEENS1_21CollectiveEpilogueFwdINS6_IJS8_S8_S9_EEENS6_IJNS7_ILi1EEESH_SH_EEESB_SD_Li256ELb1ELb1ELb0ELb0EEENS1_19SingleTileSchedulerILb1ELb0ELb1ELi128EEEEEEEEEvNT_6ParamsE --------------------------
	.section	.nv.info._ZN7cutlass13device_kernelIN5flash19enable_sm80_to_sm89INS1_16FlashAttnFwdSm80INS1_25CollectiveMainloopFwdSm80ILi8ELi1ELb1EN4cute5tupleIJNS5_1CILi128EEENS7_ILi96EEES8_EEELi128ENS_6half_tEfNS_4arch4Sm80ELb0ELb1ELb0ELb1ELb1ELb1ELb1ELb0EEENS1_21CollectiveEpilogueFwdINS6_IJS8_S8_S9_EEENS6_IJNS7_ILi1EEESH_SH_EEESB_SD_Li256ELb1ELb1ELb0ELb0EEENS1_19SingleTileSchedulerILb1ELb0ELb1ELi128EEEEEEEEEvNT_6ParamsE,"",@"SHT_CUDA_INFO"
	.sectionflags	@""
	.align	4


	//----- nvinfo : EIATTR_CUDA_API_VERSION
	.align		4
        /*0000*/ 	.byte	0x04, 0x37
        /*0002*/ 	.short	(.L_180 - .L_179)
.L_179:
        /*0004*/ 	.word	0x00000082


	//----- nvinfo : EIATTR_KPARAM_INFO
	.align		4
.L_180:
        /*0008*/ 	.byte	0x04, 0x17
        /*000a*/ 	.short	(.L_182 - .L_181)
.L_181:
        /*000c*/ 	.word	0x00000000
        /*0010*/ 	.short	0x0000
        /*0012*/ 	.short	0x0000
        /*0014*/ 	.byte	0x00, 0xf0, 0x61, 0x10


	//----- nvinfo : EIATTR_SPARSE_MMA_MASK
	.align		4
.L_182:
        /*0018*/ 	.byte	0x03, 0x50
        /*001a*/ 	.short	0x0000


	//----- nvinfo : EIATTR_MAXREG_COUNT
	.align		4
        /*001c*/ 	.byte	0x03, 0x1b
        /*001e*/ 	.short	0x00ff


	//----- nvinfo : EIATTR_MERCURY_ISA_VERSION
	.align		4
        /*0020*/ 	.byte	0x03, 0x5f
        /*0022*/ 	.short	0x0101


	//----- nvinfo : EIATTR_EXIT_INSTR_OFFSETS
	.align		4
        /*0024*/ 	.byte	0x04, 0x1c
        /*0026*/ 	.short	(.L_184 - .L_183)


	//   ....[0]....
.L_183:
        /*0028*/ 	.word	0x00000010


	//----- nvinfo : EIATTR_MAX_THREADS
	.align		4
.L_184:
        /*002c*/ 	.byte	0x04, 0x05
        /*002e*/ 	.short	(.L_186 - .L_185)
.L_185:
        /*0030*/ 	.word	0x00000100
        /*0034*/ 	.word	0x00000001
        /*0038*/ 	.word	0x00000001


	//----- nvinfo : EIATTR_CBANK_PARAM_SIZE
	.align		4
.L_186:
        /*003c*/ 	.byte	0x03, 0x19
        /*003e*/ 	.short	0x0418


	//----- nvinfo : EIATTR_PARAM_CBANK
	.align		4
        /*0040*/ 	.byte	0x04, 0x0a
        /*0042*/ 	.short	(.L_188 - .L_187)
	.align		4
.L_187:
        /*0044*/ 	.word	index@(.nv.constant0._ZN7cutlass13device_kernelIN5flash19enable_sm80_to_sm89INS1_16FlashAttnFwdSm80INS1_25CollectiveMainloopFwdSm80ILi8ELi1ELb1EN4cute5tupleIJNS5_1CILi128EEENS7_ILi96EEES8_EEELi128ENS_6half_tEfNS_4arch4Sm80ELb0ELb1ELb0ELb1ELb1ELb1ELb1ELb0EEENS1_21CollectiveEpilogueFwdINS6_IJS8_S8_S9_EEENS6_IJNS7_ILi1EEESH_SH_EEESB_SD_Li256ELb1ELb1ELb0ELb0EEENS1_19SingleTileSchedulerILb1ELb0ELb1ELi128EEEEEEEEEvNT_6ParamsE)
        /*0048*/ 	.short	0x0210
        /*004a*/ 	.short	0x0418


	//----- nvinfo : EIATTR_SW_WAR
	.align		4
.L_188:
        /*004c*/ 	.byte	0x04, 0x36
        /*004e*/ 	.short	(.L_190 - .L_189)
.L_189:
        /*0050*/ 	.word	0x00000008
.L_190:


//--------------------- .nv.info._ZN7cutlass13device_kernelIN5flash19enable_sm80_to_sm89INS1_16FlashAttnFwdSm80INS1_25CollectiveMainloopFwdSm80ILi8ELi1ELb1EN4cute5tupleIJNS5_1CILi128EEES8_S8_EEELi128ENS_6half_tEfNS_4arch4Sm80ELb1ELb0ELb0ELb0ELb1ELb0ELb1ELb0EEENS1_21CollectiveEpilogueFwdIS9_NS6_IJNS7_ILi1EEESF_SF_EEESA_SC_Li256ELb0ELb1ELb0ELb0EEENS1_30DynamicPersistentTileSchedulerILi256ELi256ELb0ELb1ELb0EEEEEEEEEvNT_6ParamsE --------------------------
	.section	.nv.info._ZN7cutlass13device_kernelIN5flash19enable_sm80_to_sm89INS1_16FlashAttnFwdSm80INS1_25CollectiveMainloopFwdSm80ILi8ELi1ELb1EN4cute5tupleIJNS5_1CILi128EEES8_S8_EEELi128ENS_6half_tEfNS_4arch4Sm80ELb1ELb0ELb0ELb0ELb1ELb0ELb1ELb0EEENS1_21CollectiveEpilogueFwdIS9_NS6_IJNS7_ILi1EEESF_SF_EEESA_SC_Li256ELb0ELb1ELb0ELb0EEENS1_30DynamicPersistentTileSchedulerILi256ELi256ELb0ELb1ELb0EEEEEEEEEvNT_6ParamsE,"",@"SHT_CUDA_INFO"
	.sectionflags	@""
	.align	4


	//----- nvinfo : EIATTR_CUDA_API_VERSION
	.align		4
        /*0000*/ 	.byte	0x04, 0x37
        /*0002*/ 	.short	(.L_192 - .L_191)
.L_191:
        /*0004*/ 	.word	0x00000082


	//----- nvinfo : EIATTR_KPARAM_INFO
	.align		4
.L_192:
        /*0008*/ 	.byte	0x04, 0x17
        /*000a*/ 	.short	(.L_194 - .L_193)
.L_193:
        /*000c*/ 	.word	0x00000000
        /*0010*/ 	.short	0x0000
        /*0012*/ 	.short	0x0000
        /*0014*/ 	.byte	0x00, 0xf0, 0xa1, 0x10


	//----- nvinfo : EIATTR_SPARSE_MMA_MASK
	.align		4
.L_194:
        /*0018*/ 	.byte	0x03, 0x50
        /*001a*/ 	.short	0x0000


	//----- nvinfo : EIATTR_MAXREG_COUNT
	.align		4
        /*001c*/ 	.byte	0x03, 0x1b
        /*001e*/ 	.short	0x00ff


	//----- nvinfo : EIATTR_MERCURY_ISA_VERSION
	.align		4
        /*0020*/ 	.byte	0x03, 0x5f
        /*0022*/ 	.short	0x0101


	//----- nvinfo : EIATTR_EXIT_INSTR_OFFSETS
	.align		4
        /*0024*/ 	.byte	0x04, 0x1c
        /*0026*/ 	.short	(.L_196 - .L_195)


	//   ....[0]....
.L_195:
        /*0028*/ 	.word	0x00000010


	//----- nvinfo : EIATTR_MAX_THREADS
	.align		4
.L_196:
        /*002c*/ 	.byte	0x04, 0x05
        /*002e*/ 	.short	(.L_198 - .L_197)
.L_197:
        /*0030*/ 	.word	0x00000100
        /*0034*/ 	.word	0x00000001
        /*0038*/ 	.word	0x00000001


	//----- nvinfo : EIATTR_CBANK_PARAM_SIZE
	.align		4
.L_198:
        /*003c*/ 	.byte	0x03, 0x19
        /*003e*/ 	.short	0x0428


	//----- nvinfo : EIATTR_PARAM_CBANK
	.align		4
        /*0040*/ 	.byte	0x04, 0x0a
        /*0042*/ 	.short	(.L_200 - .L_199)
	.align		4
.L_199:
        /*0044*/ 	.word	index@(.nv.constant0._ZN7cutlass13device_kernelIN5flash19enable_sm80_to_sm89INS1_16FlashAttnFwdSm80INS1_25CollectiveMainloopFwdSm80ILi8ELi1ELb1EN4cute5tupleIJNS5_1CILi128EEES8_S8_EEELi128ENS_6half_tEfNS_4arch4Sm80ELb1ELb0ELb0ELb0ELb1ELb0ELb1ELb0EEENS1_21CollectiveEpilogueFwdIS9_NS6_IJNS7_ILi1EEESF_SF_EEESA_SC_Li256ELb0ELb1ELb0ELb0EEENS1_30DynamicPersistentTileSchedulerILi256ELi256ELb0ELb1ELb0EEEEEEEEEvNT_6ParamsE)
        /*0048*/ 	.short	0x0210
        /*004a*/ 	.short	0x0428


	//----- nvinfo : EIATTR_SW_WAR
	.align		4
.L_200:
        /*004c*/ 	.byte	0x04, 0x36
        /*004e*/ 	.short	(.L_202 - .L_201)
.L_201:
        /*0050*/ 	.word	0x00000008
.L_202:


//--------------------- .nv.info._ZN7cutlass13device_kernelIN5flash19enable_sm80_to_sm89INS1_16FlashAttnFwdSm80INS1_25CollectiveMainloopFwdSm80ILi8ELi1ELb1EN4cute5tupleIJNS5_1CILi128EEES8_S8_EEELi128ENS_6half_tEfNS_4arch4Sm80ELb1ELb0ELb0ELb1ELb1ELb0ELb1ELb0EEENS1_21CollectiveEpilogueFwdIS9_NS6_IJNS7_ILi1EEESF_SF_EEESA_SC_Li256ELb1ELb1ELb0ELb0EEENS1_19SingleTileSchedulerILb1ELb0ELb1ELi128EEEEEEEEEvNT_6ParamsE --------------------------
	.section	.nv.info._ZN7cutlass13device_kernelIN5flash19enable_sm80_to_sm89INS1_16FlashAttnFwdSm80INS1_25CollectiveMainloopFwdSm80ILi8ELi1ELb1EN4cute5tupleIJNS5_1CILi128EEES8_S8_EEELi128ENS_6half_tEfNS_4arch4Sm80ELb1ELb0ELb0ELb1ELb1ELb0ELb1ELb0EEENS1_21CollectiveEpilogueFwdIS9_NS6_IJNS7_ILi1EEESF_SF_EEESA_SC_Li256ELb1ELb1ELb0ELb0EEENS1_19SingleTileSchedulerILb1ELb0ELb1ELi128EEEEEEEEEvNT_6ParamsE,"",@"SHT_CUDA_INFO"
	.sectionflags	@""
	.align	4


	//----- nvinfo : EIATTR_CUDA_API_VERSION
	.align		4
        /*0000*/ 	.byte	0x04, 0x37
        /*0002*/ 	.short	(.L_204 - .L_203)
.L_203:
        /*0004*/ 	.word	0x00000082


	//----- nvinfo : EIATTR_KPARAM_INFO
	.align		4
.L_204:
        /*0008*/ 	.byte	0x04, 0x17
        /*000a*/ 	.short	(.L_206 - .L_205)
.L_205:
        /*000c*/ 	.word	0x00000000
        /*0010*/ 	.short	0x0000
        /*0012*/ 	.short	0x0000
        /*0014*/ 	.byte	0x00, 0xf0, 0x61, 0x10


	//----- nvinfo : EIATTR_SPARSE_MMA_MASK
	.align		4
.L_206:
        /*0018*/ 	.byte	0x03, 0x50
        /*001a*/ 	.short	0x0000


	//----- nvinfo : EIATTR_MAXREG_COUNT
	.align		4
        /*001c*/ 	.byte	0x03, 0x1b
        /*001e*/ 	.short	0x00ff


	//----- nvinfo : EIATTR_MERCURY_ISA_VERSION
	.align		4
        /*0020*/ 	.byte	0x03, 0x5f
        /*0022*/ 	.short	0x0101


	//----- nvinfo : EIATTR_EXIT_INSTR_OFFSETS
	.align		4
        /*0024*/ 	.byte	0x04, 0x1c
        /*0026*/ 	.short	(.L_208 - .L_207)


	//   ....[0]....
.L_207:
        /*0028*/ 	.word	0x00000010


	//----- nvinfo : EIATTR_MAX_THREADS
	.align		4
.L_208:
        /*002c*/ 	.byte	0x04, 0x05
        /*002e*/ 	.short	(.L_210 - .L_209)
.L_209:
        /*0030*/ 	.word	0x00000100
        /*0034*/ 	.word	0x00000001
        /*0038*/ 	.word	0x00000001


	//----- nvinfo : EIATTR_CBANK_PARAM_SIZE
	.align		4
.L_210:
        /*003c*/ 	.byte	0x03, 0x19
        /*003e*/ 	.short	0x0418


	//----- nvinfo : EIATTR_PARAM_CBANK
	.align		4
        /*0040*/ 	.byte	0x04, 0x0a
        /*0042*/ 	.short	(.L_212 - .L_211)
	.align		4
.L_211:
        /*0044*/ 	.word	index@(.nv.constant0._ZN7cutlass13device_kernelIN5flash19enable_sm80_to_sm89INS1_16FlashAttnFwdSm80INS1_25CollectiveMainloopFwdSm80ILi8ELi1ELb1EN4cute5tupleIJNS5_1CILi128EEES8_S8_EEELi128ENS_6half_tEfNS_4arch4Sm80ELb1ELb0ELb0ELb1ELb1ELb0ELb1ELb0EEENS1_21CollectiveEpilogueFwdIS9_NS6_IJNS7_ILi1EEESF_SF_EEESA_SC_Li256ELb1ELb1ELb0ELb0EEENS1_19SingleTileSchedulerILb1ELb0ELb1ELi128EEEEEEEEEvNT_6ParamsE)
        /*0048*/ 	.short	0x0210
        /*004a*/ 	.short	0x0418


	//----- nvinfo : EIATTR_SW_WAR
	.align		4
.L_212:
        /*004c*/ 	.byte	0x04, 0x36
        /*004e*/ 	.short	(.L_214 - .L_213)
.L_213:
        /*0050*/ 	.word	0x00000008
.L_214:


//--------------------- .nv.info._ZN7cutlass13device_kernelIN5flash19enable_sm80_to_sm89INS1_16FlashAttnFwdSm80INS1_25CollectiveMainloopFwdSm80ILi8ELi1ELb1EN4cute5tupleIJNS5_1CILi128EEES8_S8_EEELi128ENS_6half_tEfNS_4arch4Sm80ELb1ELb0ELb0ELb1ELb1ELb1ELb1ELb0EEENS1_21CollectiveEpilogueFwdIS9_NS6_IJNS7_ILi1EEESF_SF_EEESA_SC_Li256ELb1ELb1ELb0ELb0EEENS1_19SingleTileSchedulerILb1ELb0ELb1ELi128EEEEEEEEEvNT_6ParamsE --------------------------
	.section	.nv.info._ZN7cutlass13device_kernelIN5flash19enable_sm80_to_sm89INS1_16FlashAttnFwdSm80INS1_25CollectiveMainloopFwdSm80ILi8ELi1ELb1EN4cute5tupleIJNS5_1CILi128EEES8_S8_EEELi128ENS_6half_tEfNS_4arch4Sm80ELb1ELb0ELb0ELb1ELb1ELb1ELb1ELb0EEENS1_21CollectiveEpilogueFwdIS9_NS6_IJNS7_ILi1EEESF_SF_EEESA_SC_Li256ELb1ELb1ELb0ELb0EEENS1_19SingleTileSchedulerILb1ELb0ELb1ELi128EEEEEEEEEvNT_6ParamsE,"",@"SHT_CUDA_INFO"
	.sectionflags	@""
	.align	4


	//----- nvinfo : EIATTR_CUDA_API_VERSION
	.align		4
        /*0000*/ 	.byte	0x04, 0x37
        /*0002*/ 	.short	(.L_216 - .L_215)
.L_215:
        /*0004*/ 	.word	0x00000082


	//----- nvinfo : EIATTR_KPARAM_INFO
	.align		4
.L_216:
        /*0008*/ 	.byte	0x04, 0x17
        /*000a*/ 	.short	(.L_218 - .L_217)
.L_217:
        /*000c*/ 	.word	0x00000000
        /*0010*/ 	.short	0x0000
        /*0012*/ 	.short	0x0000
        /*0014*/ 	.byte	0x00, 0xf0, 0x61, 0x10


	//----- nvinfo : EIATTR_SPARSE_MMA_MASK
	.align		4
.L_218:
        /*0018*/ 	.byte	0x03, 0x50
        /*001a*/ 	.short	0x0000


	//----- nvinfo : EIATTR_MAXREG_COUNT
	.align		4
        /*001c*/ 	.byte	0x03, 0x1b
        /*001e*/ 	.short	0x00ff


	//----- nvinfo : EIATTR_MERCURY_ISA_VERSION
	.align		4
        /*0020*/ 	.byte	0x03, 0x5f
        /*0022*/ 	.short	0x0101


	//----- nvinfo : EIATTR_EXIT_INSTR_OFFSETS
	.align		4
        /*0024*/ 	.byte	0x04, 0x1c
        /*0026*/ 	.short	(.L_220 - .L_219)


	//   ....[0]....
.L_219:
        /*0028*/ 	.word	0x00000010


	//----- nvinfo : EIATTR_MAX_THREADS
	.align		4
.L_220:
        /*002c*/ 	.byte	0x04, 0x05
        /*002e*/ 	.short	(.L_222 - .L_221)
.L_221:
        /*0030*/ 	.word	0x00000100
        /*0034*/ 	.word	0x00000001
        /*0038*/ 	.word	0x00000001


	//----- nvinfo : EIATTR_CBANK_PARAM_SIZE
	.align		4
.L_222:
        /*003c*/ 	.byte	0x03, 0x19
        /*003e*/ 	.short	0x0418


	//----- nvinfo : EIATTR_PARAM_CBANK
	.align		4
        /*0040*/ 	.byte	0x04, 0x0a
        /*0042*/ 	.short	(.L_224 - .L_223)
	.align		4
.L_223:
        /*0044*/ 	.word	index@(.nv.constant0._ZN7cutlass13device_kernelIN5flash19enable_sm80_to_sm89INS1_16FlashAttnFwdSm80INS1_25CollectiveMainloopFwdSm80ILi8ELi1ELb1EN4cute5tupleIJNS5_1CILi128EEES8_S8_EEELi128ENS_6half_tEfNS_4arch4Sm80ELb1ELb0ELb0ELb1ELb1ELb1ELb1ELb0EEENS1_21CollectiveEpilogueFwdIS9_NS6_IJNS7_ILi1EEESF_SF_EEESA_SC_Li256ELb1ELb1ELb0ELb0EEENS1_19SingleTileSchedulerILb1ELb0ELb1ELi128EEEEEEEEEvNT_6ParamsE)
        /*0048*/ 	.short	0x0210
        /*004a*/ 	.short	0x0418


	//----- nvinfo : EIATTR_SW_WAR
	.align		4
.L_224:
        /*004c*/ 	.byte	0x04, 0x36
        /*004e*/ 	.short	(.L_226 - .L_225)
.L_225:
        /*0050*/ 	.word	0x00000008
.L_226:


//--------------------- .nv.info._ZN7cutlass13device_kernelIN5flash19enable_sm80_to_sm89INS1_16FlashAttnFwdSm80INS1_25CollectiveMainloopFwdSm80ILi4ELi1ELb0EN4cute5tupleIJNS5_1CILi128EEENS7_ILi64EEES8_EEELi128ENS_6half_tEfNS_4arch4Sm80ELb0ELb0ELb0ELb0ELb1ELb0ELb1ELb0EEENS1_21CollectiveEpilogueFwdINS6_IJS8_S8_S9_EEENS6_IJNS7_ILi1EEESH_SH_EEESB_SD_Li128ELb0ELb1ELb0ELb0EEENS1_19SingleTileSchedulerILb0ELb0ELb1ELi128EEEEEEEEEvNT_6ParamsE --------------------------
	.section	.nv.info._ZN7cutlass13device_kernelIN5flash19enable_sm80_to_sm89INS1_16FlashAttnFwdSm80INS1_25CollectiveMainloopFwdSm80ILi4ELi1ELb0EN4cute5tupleIJNS5_1CILi128EEENS7_ILi64EEES8_EEELi128ENS_6half_tEfNS_4arch4Sm80ELb0ELb0ELb0ELb0ELb1ELb0ELb1ELb0EEENS1_21CollectiveEpilogueFwdINS6_IJS8_S8_S9_EEENS6_IJNS7_ILi1EEESH_SH_EEESB_SD_Li128ELb0ELb1ELb0ELb0EEENS1_19SingleTileSchedulerILb0ELb0ELb1ELi128EEEEEEEEEvNT_6ParamsE,"",@"SHT_CUDA_INFO"
	.sectionflags	@""
	.align	4


	//----- nvinfo : EIATTR_CUDA_API_VERSION
	.align		4
        /*0000*/ 	.byte	0x04, 0x37
        /*0002*/ 	.short	(.L_228 - .L_227)
.L_227:
        /*0004*/ 	.word	0x00000082


	//----- nvinfo : EIATTR_KPARAM_INFO
	.align		4
.L_228:
        /*0008*/ 	.byte	0x04, 0x17
        /*000a*/ 	.short	(.L_230 - .L_229)
.L_229:
        /*000c*/ 	.word	0x00000000
        /*0010*/ 	.short	0x0000
        /*0012*/ 	.short	0x0000
        /*0014*/ 	.byte	0x00, 0xf0, 0x61, 0x10


	//----- nvinfo : EIATTR_SPARSE_MMA_MASK
	.align		4
.L_230:
        /*0018*/ 	.byte	0x03, 0x50
        /*001a*/ 	.short	0x0000


	//----- nvinfo : EIATTR_MAXREG_COUNT
	.align		4
        /*001c*/ 	.byte	0x03, 0x1b
        /*001e*/ 	.short	0x00ff


	//----- nvinfo : EIATTR_MERCURY_ISA_VERSION
	.align		4
        /*0020*/ 	.byte	0x03, 0x5f
        /*0022*/ 	.short	0x0101


	//----- nvinfo : EIATTR_EXIT_INSTR_OFFSETS
	.align		4
        /*0024*/ 	.byte	0x04, 0x1c
        /*0026*/ 	.short	(.L_232 - .L_231)


	//   ....[0]....
.L_231:
        /*0028*/ 	.word	0x00000010


	//----- nvinfo : EIATTR_MAX_THREADS
	.align		4
.L_232:
        /*002c*/ 	.byte	0x04, 0x05
        /*002e*/ 	.short	(.L_234 - .L_233)
.L_233:
        /*0030*/ 	.word	0x00000080
        /*0034*/ 	.word	0x00000001
        /*0038*/ 	.word	0x00000001


	//----- nvinfo : EIATTR_CBANK_PARAM_SIZE
	.align		4
.L_234:
        /*003c*/ 	.byte	0x03, 0x19
        /*003e*/ 	.short	0x0418


	//----- nvinfo : EIATTR_PARAM_CBANK
	.align		4
        /*0040*/ 	.byte	0x04, 0x0a
        /*0042*/ 	.short	(.L_236 - .L_235)
	.align		4
.L_235:
        /*0044*/ 	.word	index@(.nv.constant0._ZN7cutlass13device_kernelIN5flash19enable_sm80_to_sm89INS1_16FlashAttnFwdSm80INS1_25CollectiveMainloopFwdSm80ILi4ELi1ELb0EN4cute5tupleIJNS5_1CILi128EEENS7_ILi64EEES8_EEELi128ENS_6half_tEfNS_4arch4Sm80ELb0ELb0ELb0ELb0ELb1ELb0ELb1ELb0EEENS1_21CollectiveEpilogueFwdINS6_IJS8_S8_S9_EEENS6_IJNS7_ILi1EEESH_SH_EEESB_SD_Li128ELb0ELb1ELb0ELb0EEENS1_19SingleTileSchedulerILb0ELb0ELb1ELi128EEEEEEEEEvNT_6ParamsE)
        /*0048*/ 	.short	0x0210
        /*004a*/ 	.short	0x0418


	//----- nvinfo : EIATTR_SW_WAR
	.align		4
.L_236:
        /*004c*/ 	.byte	0x04, 0x36
        /*004e*/ 	.short	(.L_238 - .L_237)
.L_237:
        /*0050*/ 	.word	0x00000008
.L_238:


//--------------------- .nv.info._ZN7cutlass13device_kernelIN5flash19enable_sm80_to_sm89INS1_16FlashAttnFwdSm80INS1_25CollectiveMainloopFwdSm80ILi4ELi1ELb0EN4cute5tupleIJNS5_1CILi128EEENS7_ILi64EEES8_EEELi128ENS_6half_tEfNS_4arch4Sm80ELb0ELb0ELb0ELb1ELb1ELb0ELb1ELb0EEENS1_21CollectiveEpilogueFwdINS6_IJS8_S8_S9_EEENS6_IJNS7_ILi1EEESH_SH_EEESB_SD_Li128ELb1ELb1ELb0ELb0EEENS1_19SingleTileSchedulerILb1ELb0ELb1ELi128EEEEEEEEEvNT_6ParamsE --------------------------
	.section	.nv.info._ZN7cutlass13device_kernelIN5flash19enable_sm80_to_sm89INS1_16FlashAttnFwdSm80INS1_25CollectiveMainloopFwdSm80ILi4ELi1ELb0EN4cute5tupleIJNS5_1CILi128EEENS7_ILi64EEES8_EEELi128ENS_6half_tEfNS_4arch4Sm80ELb0ELb0ELb0ELb1ELb1ELb0ELb1ELb0EEENS1_21CollectiveEpilogueFwdINS6_IJS8_S8_S9_EEENS6_IJNS7_ILi1EEESH_SH_EEESB_SD_Li128ELb1ELb1ELb0ELb0EEENS1_19SingleTileSchedulerILb1ELb0ELb1ELi128EEEEEEEEEvNT_6ParamsE,"",@"SHT_CUDA_INFO"
	.sectionflags	@""
	.align	4


	//----- nvinfo : EIATTR_CUDA_API_VERSION
	.align		4
        /*0000*/ 	.byte	0x04, 0x37
        /*0002*/ 	.short	(.L_240 - .L_239)
.L_239:
        /*0004*/ 	.word	0x00000082


	//----- nvinfo : EIATTR_KPARAM_INFO
	.align		4
.L_240:
        /*0008*/ 	.byte	0x04, 0x17
        /*000a*/ 	.short	(.L_242 - .L_241)
.L_241:
        /*000c*/ 	.word	0x00000000
        /*0010*/ 	.short	0x0000
        /*0012*/ 	.short	0x0000
        /*0014*/ 	.byte	0x00, 0xf0, 0x61, 0x10


	//----- nvinfo : EIATTR_SPARSE_MMA_MASK
	.align		4
.L_242:
        /*0018*/ 	.byte	0x03, 0x50
        /*001a*/ 	.short	0x0000


	//----- nvinfo : EIATTR_MAXREG_COUNT
	.align		4
        /*001c*/ 	.byte	0x03, 0x1b
        /*001e*/ 	.short	0x00ff


	//----- nvinfo : EIATTR_MERCURY_ISA_VERSION
	.align		4
        /*0020*/ 	.byte	0x03, 0x5f
        /*0022*/ 	.short	0x0101


	//----- nvinfo : EIATTR_EXIT_INSTR_OFFSETS
	.align		4
        /*0024*/ 	.byte	0x04, 0x1c
        /*0026*/ 	.short	(.L_244 - .L_243)


	//   ....[0]....
.L_243:
        /*0028*/ 	.word	0x00000010


	//----- nvinfo : EIATTR_MAX_THREADS
	.align		4
.L_244:
        /*002c*/ 	.byte	0x04, 0x05
        /*002e*/ 	.short	(.L_246 - .L_245)
.L_245:
        /*0030*/ 	.word	0x00000080
        /*0034*/ 	.word	0x00000001
        /*0038*/ 	.word	0x00000001


	//----- nvinfo : EIATTR_CBANK_PARAM_SIZE
	.align		4
.L_246:
        /*003c*/ 	.byte	0x03, 0x19
        /*003e*/ 	.short	0x0418


	//----- nvinfo : EIATTR_PARAM_CBANK
	.align		4
        /*0040*/ 	.byte	0x04, 0x0a
        /*0042*/ 	.short	(.L_248 - .L_247)
	.align		4
.L_247:
        /*0044*/ 	.word	index@(.nv.constant0._ZN7cutlass13device_kernelIN5flash19enable_sm80_to_sm89INS1_16FlashAttnFwdSm80INS1_25CollectiveMainloopFwdSm80ILi4ELi1ELb0EN4cute5tupleIJNS5_1CILi128EEENS7_ILi64EEES8_EEELi128ENS_6half_tEfNS_4arch4Sm80ELb0ELb0ELb0ELb1ELb1ELb0ELb1ELb0EEENS1_21CollectiveEpilogueFwdINS6_IJS8_S8_S9_EEENS6_IJNS7_ILi1EEESH_SH_EEESB_SD_Li128ELb1ELb1ELb0ELb0EEENS1_19SingleTileSchedulerILb1ELb0ELb1ELi128EEEEEEEEEvNT_6ParamsE)
        /*0048*/ 	.short	0x0210
        /*004a*/ 	.short	0x0418


	//----- nvinfo : EIATTR_SW_WAR
	.align		4
.L_248:
        /*004c*/ 	.byte	0x04, 0x36
        /*004e*/ 	.short	(.L_250 - .L_249)
.L_249:
        /*0050*/ 	.word	0x00000008
.L_250:


//--------------------- .nv.info._ZN7cutlass13device_kernelIN5flash19enable_sm80_to_sm89INS1_16FlashAttnFwdSm80INS1_25CollectiveMainloopFwdSm80ILi4ELi1ELb0EN4cute5tupleIJNS5_1CILi128EEENS7_ILi64EEES8_EEELi128ENS_6half_tEfNS_4arch4Sm80ELb0ELb0ELb0ELb1ELb1ELb1ELb1ELb0EEENS1_21CollectiveEpilogueFwdINS6_IJS8_S8_S9_EEENS6_IJNS7_ILi1EEESH_SH_EEESB_SD_Li128ELb1ELb1ELb0ELb0EEENS1_19SingleTileSchedulerILb1ELb0ELb1ELi128EEEEEEEEEvNT_6ParamsE --------------------------
	.section	.nv.info._ZN7cutlass13device_kernelIN5flash19enable_sm80_to_sm89INS1_16FlashAttnFwdSm80INS1_25CollectiveMainloopFwdSm80ILi4ELi1ELb0EN4cute5tupleIJNS5_1CILi128EEENS7_ILi64EEES8_EEELi128ENS_6half_tEfNS_4arch4Sm80ELb0ELb0ELb0ELb1ELb1ELb1ELb1ELb0EEENS1_21CollectiveEpilogueFwdINS6_IJS8_S8_S9_EEENS6_IJNS7_ILi1EEESH_SH_EEESB_SD_Li128ELb1ELb1ELb0ELb0EEENS1_19SingleTileSchedulerILb1ELb0ELb1ELi128EEEEEEEEEvNT_6ParamsE,"",@"SHT_CUDA_INFO"
	.sectionflags	@""
	.align	4


	//----- nvinfo : EIATTR_CUDA_API_VERSION
	.align		4
        /*0000*/ 	.byte	0x04, 0x37
        /*0002*/ 	.short	(.L_252 - .L_251)
.L_251:
        /*0004*/ 	.word	0x00000082


	//----- nvinfo : EIATTR_KPARAM_INFO
	.align		4
.L_252:
        /*0008*/ 	.byte	0x04, 0x17
        /*000a*/ 	.short	(.L_254 - .L_253)
.L_253:
        /*000c*/ 	.word	0x00000000
        /*0010*/ 	.short	0x0000
        /*0012*/ 	.short	0x0000
        /*0014*/ 	.byte	0x00, 0xf0, 0x61, 0x10


	//----- nvinfo : EIATTR_SPARSE_MMA_MASK
	.align		4
.L_254:
        /*0018*/ 	.byte	0x03, 0x50
        /*001a*/ 	.short	0x0000


	//----- nvinfo : EIATTR_MAXREG_COUNT
	.align		4
        /*001c*/ 	.byte	0x03, 0x1b
        /*001e*/ 	.short	0x00ff


	//----- nvinfo : EIATTR_MERCURY_ISA_VERSION
	.align		4
        /*0020*/ 	.byte	0x03, 0x5f
        /*0022*/ 	.short	0x0101


	//----- nvinfo : EIATTR_EXIT_INSTR_OFFSETS
	.align		4
        /*0024*/ 	.byte	0x04, 0x1c
        /*0026*/ 	.short	(.L_256 - .L_255)


	//   ....[0]....
.L_255:
        /*0028*/ 	.word	0x00000010


	//----- nvinfo : EIATTR_MAX_THREADS
	.align		4
.L_256:
        /*002c*/ 	.byte	0x04, 0x05
        /*002e*/ 	.short	(.L_258 - .L_257)
.L_257:
        /*0030*/ 	.word	0x00000080
        /*0034*/ 	.word	0x00000001
        /*0038*/ 	.word	0x00000001


	//----- nvinfo : EIATTR_CBANK_PARAM_SIZE
	.align		4
.L_258:
        /*003c*/ 	.byte	0x03, 0x19
        /*003e*/ 	.short	0x0418


	//----- nvinfo : EIATTR_PARAM_CBANK
	.align		4
        /*0040*/ 	.byte	0x04, 0x0a
        /*0042*/ 	.short	(.L_260 - .L_259)
	.align		4
.L_259:
        /*0044*/ 	.word	index@(.nv.constant0._ZN7cutlass13device_kernelIN5flash19enable_sm80_to_sm89INS1_16FlashAttnFwdSm80INS1_25CollectiveMainloopFwdSm80ILi4ELi1ELb0EN4cute5tupleIJNS5_1CILi128EEENS7_ILi64EEES8_EEELi128ENS_6half_tEfNS_4arch4Sm80ELb0ELb0ELb0ELb1ELb1ELb1ELb1ELb0EEENS1_21CollectiveEpilogueFwdINS6_IJS8_S8_S9_EEENS6_IJNS7_ILi1EEESH_SH_EEESB_SD_Li128ELb1ELb1ELb0ELb0EEENS1_19SingleTileSchedulerILb1ELb0ELb1ELi128EEEEEEEEEvNT_6ParamsE)
        /*0048*/ 	.short	0x0210
        /*004a*/ 	.short	0x0418


	//----- nvinfo : EIATTR_SW_WAR
	.align		4
.L_260:
        /*004c*/ 	.byte	0x04, 0x36
        /*004e*/ 	.short	(.L_262 - .L_261)
.L_261:
        /*0050*/ 	.word	0x00000008
.L_262:


//--------------------- .nv.info._ZN7cutlass13device_kernelIN5flash19enable_sm80_to_sm89INS1_16FlashAttnFwdSm80INS1_25CollectiveMainloopFwdSm80ILi4ELi1ELb0EN4cute5tupleIJNS5_1CILi128EEENS7_ILi48EEES8_EEELi128ENS_6half_tEfNS_4arch4Sm80ELb0ELb1ELb0ELb0ELb1ELb0ELb1ELb0EEENS1_21CollectiveEpilogueFwdINS6_IJS8_S8_S9_EEENS6_IJNS7_ILi1EEESH_SH_EEESB_SD_Li128ELb0ELb1ELb0ELb0EEENS1_19SingleTileSchedulerILb0ELb0ELb1ELi128EEEEEEEEEvNT_6ParamsE --------------------------
	.section	.nv.info._ZN7cutlass13device_kernelIN5flash19enable_sm80_to_sm89INS1_16FlashAttnFwdSm80INS1_25CollectiveMainloopFwdSm80ILi4ELi1ELb0EN4cute5tupleIJNS5_1CILi128EEENS7_ILi48EEES8_EEELi128ENS_6half_tEfNS_4arch4Sm80ELb0ELb1ELb0ELb0ELb1ELb0ELb1ELb0EEENS1_21CollectiveEpilogueFwdINS6_IJS8_S8_S9_EEENS6_IJNS7_ILi1EEESH_SH_EEESB_SD_Li128ELb0ELb1ELb0ELb0EEENS1_19SingleTileSchedulerILb0ELb0ELb1ELi128EEEEEEEEEvNT_6ParamsE,"",@"SHT_CUDA_INFO"
	.sectionflags	@""
	.align	4


	//----- nvinfo : EIATTR_CUDA_API_VERSION
	.align		4
        /*0000*/ 	.byte	0x04, 0x37
        /*0002*/ 	.short	(.L_264 - .L_263)
.L_263:
        /*0004*/ 	.word	0x00000082


	//----- nvinfo : EIATTR_KPARAM_INFO
	.align		4
.L_264:
        /*0008*/ 	.byte	0x04, 0x17
        /*000a*/ 	.short	(.L_266 - .L_265)
.L_265:
        /*000c*/ 	.word	0x00000000
        /*0010*/ 	.short	0x0000
        /*0012*/ 	.short	0x0000
        /*0014*/ 	.byte	0x00, 0xf0, 0x61, 0x10


	//----- nvinfo : EIATTR_SPARSE_MMA_MASK
	.align		4
.L_266:
        /*0018*/ 	.byte	0x03, 0x50
        /*001a*/ 	.short	0x0000


	//----- nvinfo : EIATTR_MAXREG_COUNT
	.align		4
        /*001c*/ 	.byte	0x03, 0x1b
        /*001e*/ 	.short	0x00ff


	//----- nvinfo : EIATTR_MERCURY_ISA_VERSION
	.align		4
        /*0020*/ 	.byte	0x03, 0x5f
        /*0022*/ 	.short	0x0101


	//----- nvinfo : EIATTR_EXIT_INSTR_OFFSETS
	.align		4
        /*0024*/ 	.byte	0x04, 0x1c
        /*0026*/ 	.short	(.L_268 - .L_267)


	//   ....[0]....
.L_267:
        /*0028*/ 	.word	0x00000010


	//----- nvinfo : EIATTR_MAX_THREADS
	.align		4
.L_268:
        /*002c*/ 	.byte	0x04, 0x05
        /*002e*/ 	.short	(.L_270 - .L_269)
.L_269:
        /*0030*/ 	.word	0x00000080
        /*0034*/ 	.word	0x00000001
        /*0038*/ 	.word	0x00000001


	//----- nvinfo : EIATTR_CBANK_PARAM_SIZE
	.align		4
.L_270:
        /*003c*/ 	.byte	0x03, 0x19
        /*003e*/ 	.short	0x0418


	//----- nvinfo : EIATTR_PARAM_CBANK
	.align		4
        /*0040*/ 	.byte	0x04, 0x0a
        /*0042*/ 	.short	(.L_272 - .L_271)
	.align		4
.L_271:
        /*0044*/ 	.word	index@(.nv.constant0._ZN7cutlass13device_kernelIN5flash19enable_sm80_to_sm89INS1_16FlashAttnFwdSm80INS1_25CollectiveMainloopFwdSm80ILi4ELi1ELb0EN4cute5tupleIJNS5_1CILi128EEENS7_ILi48EEES8_EEELi128ENS_6half_tEfNS_4arch4Sm80ELb0ELb1ELb0ELb0ELb1ELb0ELb1ELb0EEENS1_21CollectiveEpilogueFwdINS6_IJS8_S8_S9_EEENS6_IJNS7_ILi1EEESH_SH_EEESB_SD_Li128ELb0ELb1ELb0ELb0EEENS1_19SingleTileSchedulerILb0ELb0ELb1ELi128EEEEEEEEEvNT_6ParamsE)
        /*0048*/ 	.short	0x0210
        /*004a*/ 	.short	0x0418


	//----- nvinfo : EIATTR_SW_WAR
	.align		4
.L_272:
        /*004c*/ 	.byte	0x04, 0x36
        /*004e*/ 	.short	(.L_274 - .L_273)
.L_273:
        /*0050*/ 	.word	0x00000008
.L_274:


//--------------------- .nv.info._ZN7cutlass13device_kernelIN5flash19enable_sm80_to_sm89INS1_16FlashAttnFwdSm80INS1_25CollectiveMainloopFwdSm80ILi4ELi1ELb0EN4cute5tupleIJNS5_1CILi128EEENS7_ILi48EEES8_EEELi128ENS_6half_tEfNS_4arch4Sm80ELb0ELb1ELb0ELb1ELb1ELb0ELb1ELb0EEENS1_21CollectiveEpilogueFwdINS6_IJS8_S8_S9_EEENS6_IJNS7_ILi1EEESH_SH_EEESB_SD_Li128ELb1ELb1ELb0ELb0EEENS1_19SingleTileSchedulerILb1ELb0ELb1ELi128EEEEEEEEEvNT_6ParamsE --------------------------
	.section	.nv.info._ZN7cutlass13device_kernelIN5flash19enable_sm80_to_sm89INS1_16FlashAttnFwdSm80INS1_25CollectiveMainloopFwdSm80ILi4ELi1ELb0EN4cute5tupleIJNS5_1CILi128EEENS7_ILi48EEES8_EEELi128ENS_6half_tEfNS_4arch4Sm80ELb0ELb1ELb0ELb1ELb1ELb0ELb1ELb0EEENS1_21CollectiveEpilogueFwdINS6_IJS8_S8_S9_EEENS6_IJNS7_ILi1EEESH_SH_EEESB_SD_Li128ELb1ELb1ELb0ELb0EEENS1_19SingleTileSchedulerILb1ELb0ELb1ELi128EEEEEEEEEvNT_6ParamsE,"",@"SHT_CUDA_INFO"
	.sectionflags	@""
	.align	4


	//----- nvinfo : EIATTR_CUDA_API_VERSION
	.align		4
        /*0000*/ 	.byte	0x04, 0x37
        /*0002*/ 	.short	(.L_276 - .L_275)
.L_275:
        /*0004*/ 	.word	0x00000082


	//----- nvinfo : EIATTR_KPARAM_INFO
	.align		4
.L_276:
        /*0008*/ 	.byte	0x04, 0x17
        /*000a*/ 	.short	(.L_278 - .L_277)
.L_277:
        /*000c*/ 	.word	0x00000000
        /*0010*/ 	.short	0x0000
        /*0012*/ 	.short	0x0000
        /*0014*/ 	.byte	0x00, 0xf0, 0x61, 0x10


	//----- nvinfo : EIATTR_SPARSE_MMA_MASK
	.align		4
.L_278:
        /*0018*/ 	.byte	0x03, 0x50
        /*001a*/ 	.short	0x0000


	//----- nvinfo : EIATTR_MAXREG_COUNT
	.align		4
        /*001c*/ 	.byte	0x03, 0x1b
        /*001e*/ 	.short	0x00ff


	//----- nvinfo : EIATTR_MERCURY_ISA_VERSION
	.align		4
        /*0020*/ 	.byte	0x03, 0x5f
        /*0022*/ 	.short	0x0101


	//----- nvinfo : EIATTR_EXIT_INSTR_OFFSETS
	.align		4
        /*0024*/ 	.byte	0x04, 0x1c
        /*0026*/ 	.short	(.L_280 - .L_279)


	//   ....[0]....
.L_279:
        /*0028*/ 	.word	0x00000010


	//----- nvinfo : EIATTR_MAX_THREADS
	.align		4
.L_280:
        /*002c*/ 	.byte	0x04, 0x05
        /*002e*/ 	.short	(.L_282 - .L_281)
.L_281:
        /*0030*/ 	.word	0x00000080
        /*0034*/ 	.word	0x00000001
        /*0038*/ 	.word	0x00000001


	//----- nvinfo : EIATTR_CBANK_PARAM_SIZE
	.align		4
.L_282:
        /*003c*/ 	.byte	0x03, 0x19
        /*003e*/ 	.short	0x0418


	//----- nvinfo : EIATTR_PARAM_CBANK
	.align		4
        /*0040*/ 	.byte	0x04, 0x0a
        /*0042*/ 	.short	(.L_284 - .L_283)
	.align		4
.L_283:
        /*0044*/ 	.word	index@(.nv.constant0._ZN7cutlass13device_kernelIN5flash19enable_sm80_to_sm89INS1_16FlashAttnFwdSm80INS1_25CollectiveMainloopFwdSm80ILi4ELi1ELb0EN4cute5tupleIJNS5_1CILi128EEENS7_ILi48EEES8_EEELi128ENS_6half_tEfNS_4arch4Sm80ELb0ELb1ELb0ELb1ELb1ELb0ELb1ELb0EEENS1_21CollectiveEpilogueFwdINS6_IJS8_S8_S9_EEENS6_IJNS7_ILi1EEESH_SH_EEESB_SD_Li128ELb1ELb1ELb0ELb0EEENS1_19SingleTileSchedulerILb1ELb0ELb1ELi128EEEEEEEEEvNT_6ParamsE)
        /*0048*/ 	.short	0x0210
        /*004a*/ 	.short	0x0418


	//----- nvinfo : EIATTR_SW_WAR
	.align		4
.L_284:
        /*004c*/ 	.byte	0x04, 0x36
        /*004e*/ 	.short	(.L_286 - .L_285)
.L_285:
        /*0050*/ 	.word	0x00000008
.L_286:


//--------------------- .nv.info._ZN7cutlass13device_kernelIN5flash19enable_sm80_to_sm89INS1_16FlashAttnFwdSm80INS1_25CollectiveMainloopFwdSm80ILi4ELi1ELb0EN4cute5tupleIJNS5_1CILi128EEENS7_ILi48EEES8_EEELi128ENS_6half_tEfNS_4arch4Sm80ELb0ELb1ELb0ELb1ELb1ELb1ELb1ELb0EEENS1_21CollectiveEpilogueFwdINS6_IJS8_S8_S9_EEENS6_IJNS7_ILi1EEESH_SH_EEESB_SD_Li128ELb1ELb1ELb0ELb0EEENS1_19SingleTileSchedulerILb1ELb0ELb1ELi128EEEEEEEEEvNT_6ParamsE --------------------------
	.section	.nv.info._ZN7cutlass13device_kernelIN5flash19enable_sm80_to_sm89INS1_16FlashAttnFwdSm80INS1_25CollectiveMainloopFwdSm80ILi4ELi1ELb0EN4cute5tupleIJNS5_1CILi128EEENS7_ILi48EEES8_EEELi128ENS_6half_tEfNS_4arch4Sm80ELb0ELb1ELb0ELb1ELb1ELb1ELb1ELb0EEENS1_21CollectiveEpilogueFwdINS6_IJS8_S8_S9_EEENS6_IJNS7_ILi1EEESH_SH_EEESB_SD_Li128ELb1ELb1ELb0ELb0EEENS1_19SingleTileSchedulerILb1ELb0ELb1ELi128EEEEEEEEEvNT_6ParamsE,"",@"SHT_CUDA_INFO"
	.sectionflags	@""
	.align	4


	//----- nvinfo : EIATTR_CUDA_API_VERSION
	.align		4
        /*0000*/ 	.byte	0x04, 0x37
        /*0002*/ 	.short	(.L_288 - .L_287)
.L_287:
        /*0004*/ 	.word	0x00000082


	//----- nvinfo : EIATTR_KPARAM_INFO
	.align		4
.L_288:
        /*0008*/ 	.byte	0x04, 0x17
        /*000a*/ 	.short	(.L_290 - .L_289)
.L_289:
        /*000c*/ 	.word	0x00000000
        /*0010*/ 	.short	0x0000
        /*0012*/ 	.short	0x0000
        /*0014*/ 	.byte	0x00, 0xf0, 0x61, 0x10


	//----- nvinfo : EIATTR_SPARSE_MMA_MASK
	.align		4
.L_290:
        /*0018*/ 	.byte	0x03, 0x50
        /*001a*/ 	.short	0x0000


	//----- nvinfo : EIATTR_MAXREG_COUNT
	.align		4
        /*001c*/ 	.byte	0x03, 0x1b
        /*001e*/ 	.short	0x00ff


	//----- nvinfo : EIATTR_MERCURY_ISA_VERSION
	.align		4
        /*0020*/ 	.byte	0x03, 0x5f
        /*0022*/ 	.short	0x0101


	//----- nvinfo : EIATTR_EXIT_INSTR_OFFSETS
	.align		4
        /*0024*/ 	.byte	0x04, 0x1c
        /*0026*/ 	.short	(.L_292 - .L_291)


	//   ....[0]....
.L_291:
        /*0028*/ 	.word	0x00000010


	//----- nvinfo : EIATTR_MAX_THREADS
	.align		4
.L_292:
        /*002c*/ 	.byte	0x04, 0x05
        /*002e*/ 	.short	(.L_294 - .L_293)
.L_293:
        /*0030*/ 	.word	0x00000080
        /*0034*/ 	.word	0x00000001
        /*0038*/ 	.word	0x00000001


	//----- nvinfo : EIATTR_CBANK_PARAM_SIZE
	.align		4
.L_294:
        /*003c*/ 	.byte	0x03, 0x19
        /*003e*/ 	.short	0x0418


	//----- nvinfo : EIATTR_PARAM_CBANK
	.align		4
        /*0040*/ 	.byte	0x04, 0x0a
        /*0042*/ 	.short	(.L_296 - .L_295)
	.align		4
.L_295:
        /*0044*/ 	.word	index@(.nv.constant0._ZN7cutlass13device_kernelIN5flash19enable_sm80_to_sm89INS1_16FlashAttnFwdSm80INS1_25CollectiveMainloopFwdSm80ILi4ELi1ELb0EN4cute5tupleIJNS5_1CILi128EEENS7_ILi48EEES8_EEELi128ENS_6half_tEfNS_4arch4Sm80ELb0ELb1ELb0ELb1ELb1ELb1ELb1ELb0EEENS1_21CollectiveEpilogueFwdINS6_IJS8_S8_S9_EEENS6_IJNS7_ILi1EEESH_SH_EEESB_SD_Li128ELb1ELb1ELb0ELb0EEENS1_19SingleTileSchedulerILb1ELb0ELb1ELi128EEEEEEEEEvNT_6ParamsE)
        /*0048*/ 	.short	0x0210
        /*004a*/ 	.short	0x0418


	//----- nvinfo : EIATTR_SW_WAR
	.align		4
.L_296:
        /*004c*/ 	.byte	0x04, 0x36
        /*004e*/ 	.short	(.L_298 - .L_297)
.L_297:
        /*0050*/ 	.word	0x00000008
.L_298:


//--------------------- .nv.info._ZN7cutlass13device_kernelIN5flash19enable_sm80_to_sm89INS1_16FlashAttnFwdSm80INS1_25CollectiveMainloopFwdSm80ILi4ELi1ELb0EN4cute5tupleIJNS5_1CILi128EEENS7_ILi64EEES8_EEELi128ENS_6half_tEfNS_4arch4Sm80ELb1ELb0ELb0ELb0ELb1ELb0ELb1ELb0EEENS1_21CollectiveEpilogueFwdINS6_IJS8_S8_S9_EEENS6_IJNS7_ILi1EEESH_SH_EEESB_SD_Li128ELb0ELb1ELb0ELb0EEENS1_30DynamicPersistentTileSchedulerILi128ELi128ELb0ELb1ELb0EEEEEEEEEvNT_6ParamsE --------------------------
	.section	.nv.info._ZN7cutlass13device_kernelIN5flash19enable_sm80_to_sm89INS1_16FlashAttnFwdSm80INS1_25CollectiveMainloopFwdSm80ILi4ELi1ELb0EN4cute5tupleIJNS5_1CILi128EEENS7_ILi64EEES8_EEELi128ENS_6half_tEfNS_4arch4Sm80ELb1ELb0ELb0ELb0ELb1ELb0ELb1ELb0EEENS1_21CollectiveEpilogueFwdINS6_IJS8_S8_S9_EEENS6_IJNS7_ILi1EEESH_SH_EEESB_SD_Li128ELb0ELb1ELb0ELb0EEENS1_30DynamicPersistentTileSchedulerILi128ELi128ELb0ELb1ELb0EEEEEEEEEvNT_6ParamsE,"",@"SHT_CUDA_INFO"
	.sectionflags	@""
	.align	4


	//----- nvinfo : EIATTR_CUDA_API_VERSION
	.align		4
        /*0000*/ 	.byte	0x04, 0x37
        /*0002*/ 	.short	(.L_300 - .L_299)
.L_299:
        /*0004*/ 	.word	0x00000082


	//----- nvinfo : EIATTR_KPARAM_INFO
	.align		4
.L_300:
        /*0008*/ 	.byte	0x04, 0x17
        /*000a*/ 	.short	(.L_302 - .L_301)
.L_301:
        /*000c*/ 	.word	0x00000000
        /*0010*/ 	.short	0x0000
        /*0012*/ 	.short	0x0000
        /*0014*/ 	.byte	0x00, 0xf0, 0xa1, 0x10


	//----- nvinfo : EIATTR_SPARSE_MMA_MASK
	.align		4
.L_302:
        /*0018*/ 	.byte	0x03, 0x50
        /*001a*/ 	.short	0x0000


	//----- nvinfo : EIATTR_MAXREG_COUNT
	.align		4
        /*001c*/ 	.byte	0x03, 0x1b
        /*001e*/ 	.short	0x00ff


	//----- nvinfo : EIATTR_MERCURY_ISA_VERSION
	.align		4
        /*0020*/ 	.byte	0x03, 0x5f
        /*0022*/ 	.short	0x0101


	//----- nvinfo : EIATTR_EXIT_INSTR_OFFSETS
	.align		4
        /*0024*/ 	.byte	0x04, 0x1c
        /*0026*/ 	.short	(.L_304 - .L_303)


	//   ....[0]....
.L_303:
        /*0028*/ 	.word	0x00000010


	//----- nvinfo : EIATTR_MAX_THREADS
	.align		4
.L_304:
        /*002c*/ 	.byte	0x04, 0x05
        /*002e*/ 	.short	(.L_306 - .L_305)
.L_305:
        /*0030*/ 	.word	0x00000080
        /*0034*/ 	.word	0x00000001
        /*0038*/ 	.word	0x00000001


	//----- nvinfo : EIATTR_CBANK_PARAM_SIZE
	.align		4
.L_306:
        /*003c*/ 	.byte	0x03, 0x19
        /*003e*/ 	.short	0x0428


	//----- nvinfo : EIATTR_PARAM_CBANK
	.align		4
        /*0040*/ 	.byte	0x04, 0x0a
        /*0042*/ 	.short	(.L_308 - .L_307)
	.align		4
.L_307:
        /*0044*/ 	.word	index@(.nv.constant0._ZN7cutlass13device_kernelIN5flash19enable_sm80_to_sm89INS1_16FlashAttnFwdSm80INS1_25CollectiveMainloopFwdSm80ILi4ELi1ELb0EN4cute5tupleIJNS5_1CILi128EEENS7_ILi64EEES8_EEELi128ENS_6half_tEfNS_4arch4Sm80ELb1ELb0ELb0ELb0ELb1ELb0ELb1ELb0EEENS1_21CollectiveEpilogueFwdINS6_IJS8_S8_S9_EEENS6_IJNS7_ILi1EEESH_SH_EEESB_SD_Li128ELb0ELb1ELb0ELb0EEENS1_30DynamicPersistentTileSchedulerILi128ELi128ELb0ELb1ELb0EEEEEEEEEvNT_6ParamsE)
        /*0048*/ 	.short	0x0210
        /*004a*/ 	.short	0x0428


	//----- nvinfo : EIATTR_SW_WAR
	.align		4
.L_308:
        /*004c*/ 	.byte	0x04, 0x36
        /*004e*/ 	.short	(.L_310 - .L_309)
.L_309:
        /*0050*/ 	.word	0x00000008
.L_310:


//--------------------- .nv.info._ZN7cutlass13device_kernelIN5flash19enable_sm80_to_sm89INS1_16FlashAttnFwdSm80INS1_25CollectiveMainloopFwdSm80ILi4ELi1ELb0EN4cute5tupleIJNS5_1CILi128EEENS7_ILi64EEES8_EEELi128ENS_6half_tEfNS_4arch4Sm80ELb1ELb0ELb0ELb1ELb1ELb0ELb1ELb0EEENS1_21CollectiveEpilogueFwdINS6_IJS8_S8_S9_EEENS6_IJNS7_ILi1EEESH_SH_EEESB_SD_Li128ELb1ELb1ELb0ELb0EEENS1_19SingleTileSchedulerILb1ELb0ELb1ELi128EEEEEEEEEvNT_6ParamsE --------------------------
	.section	.nv.info._ZN7cutlass13device_kernelIN5flash19enable_sm80_to_sm89INS1_16FlashAttnFwdSm80INS1_25CollectiveMainloopFwdSm80ILi4ELi1ELb0EN4cute5tupleIJNS5_1CILi128EEENS7_ILi64EEES8_EEELi128ENS_6half_tEfNS_4arch4Sm80ELb1ELb0ELb0ELb1ELb1ELb0ELb1ELb0EEENS1_21CollectiveEpilogueFwdINS6_IJS8_S8_S9_EEENS6_IJNS7_ILi1EEESH_SH_EEESB_SD_Li128ELb1ELb1ELb0ELb0EEENS1_19SingleTileSchedulerILb1ELb0ELb1ELi128EEEEEEEEEvNT_6ParamsE,"",@"SHT_CUDA_INFO"
	.sectionflags	@""
	.align	4


	//----- nvinfo : EIATTR_CUDA_API_VERSION
	.align		4
        /*0000*/ 	.byte	0x04, 0x37
        /*0002*/ 	.short	(.L_312 - .L_311)
.L_311:
        /*0004*/ 	.word	0x00000082


	//----- nvinfo : EIATTR_KPARAM_INFO
	.align		4
.L_312:
        /*0008*/ 	.byte	0x04, 0x17
        /*000a*/ 	.short	(.L_314 - .L_313)
.L_313:
        /*000c*/ 	.word	0x00000000
        /*0010*/ 	.short	0x0000
        /*0012*/ 	.short	0x0000
        /*0014*/ 	.byte	0x00, 0xf0, 0x61, 0x10


	//----- nvinfo : EIATTR_SPARSE_MMA_MASK
	.align		4
.L_314:
        /*0018*/ 	.byte	0x03, 0x50
        /*001a*/ 	.short	0x0000


	//----- nvinfo : EIATTR_MAXREG_COUNT
	.align		4
        /*001c*/ 	.byte	0x03, 0x1b
        /*001e*/ 	.short	0x00ff


	//----- nvinfo : EIATTR_MERCURY_ISA_VERSION
	.align		4
        /*0020*/ 	.byte	0x03, 0x5f
        /*0022*/ 	.short	0x0101


	//----- nvinfo : EIATTR_EXIT_INSTR_OFFSETS
	.align		4
        /*0024*/ 	.byte	0x04, 0x1c
        /*0026*/ 	.short	(.L_316 - .L_315)


	//   ....[0]....
.L_315:
        /*0028*/ 	.word	0x00000010


	//----- nvinfo : EIATTR_MAX_THREADS
	.align		4
.L_316:
        /*002c*/ 	.byte	0x04, 0x05
        /*002e*/ 	.short	(.L_318 - .L_317)
.L_317:
        /*0030*/ 	.word	0x00000080
        /*0034*/ 	.word	0x00000001
        /*0038*/ 	.word	0x00000001


	//----- nvinfo : EIATTR_CBANK_PARAM_SIZE
	.align		4
.L_318:
        /*003c*/ 	.byte	0x03, 0x19
        /*003e*/ 	.short	0x0418


	//----- nvinfo : EIATTR_PARAM_CBANK
	.align		4
        /*0040*/ 	.byte	0x04, 0x0a
        /*0042*/ 	.short	(.L_320 - .L_319)
	.align		4
.L_319:
        /*0044*/ 	.word	index@(.nv.constant0._ZN7cutlass13device_kernelIN5flash19enable_sm80_to_sm89INS1_16FlashAttnFwdSm80INS1_25CollectiveMainloopFwdSm80ILi4ELi1ELb0EN4cute5tupleIJNS5_1CILi128EEENS7_ILi64EEES8_EEELi128ENS_6half_tEfNS_4arch4Sm80ELb1ELb0ELb0ELb1ELb1ELb0ELb1ELb0EEENS1_21CollectiveEpilogueFwdINS6_IJS8_S8_S9_EEENS6_IJNS7_ILi1EEESH_SH_EEESB_SD_Li128ELb1ELb1ELb0ELb0EEENS1_19SingleTileSchedulerILb1ELb0ELb1ELi128EEEEEEEEEvNT_6ParamsE)
        /*0048*/ 	.short	0x0210
        /*004a*/ 	.short	0x0418


	//----- nvinfo : EIATTR_SW_WAR
	.align		4
.L_320:
        /*004c*/ 	.byte	0x04, 0x36
        /*004e*/ 	.short	(.L_322 - .L_321)
.L_321:
        /*0050*/ 	.word	0x00000008
.L_322:


//--------------------- .nv.info._ZN7cutlass13device_kernelIN5flash19enable_sm80_to_sm89INS1_16FlashAttnFwdSm80INS1_25CollectiveMainloopFwdSm80ILi4ELi1ELb0EN4cute5tupleIJNS5_1CILi128EEENS7_ILi64EEES8_EEELi128ENS_6half_tEfNS_4arch4Sm80ELb1ELb0ELb0ELb1ELb1ELb1ELb1ELb0EEENS1_21CollectiveEpilogueFwdINS6_IJS8_S8_S9_EEENS6_IJNS7_ILi1EEESH_SH_EEESB_SD_Li128ELb1ELb1ELb0ELb0EEENS1_19SingleTileSchedulerILb1ELb0ELb1ELi128EEEEEEEEEvNT_6ParamsE --------------------------
	.section	.nv.info._ZN7cutlass13device_kernelIN5flash19enable_sm80_to_sm89INS1_16FlashAttnFwdSm80INS1_25CollectiveMainloopFwdSm80ILi4ELi1ELb0EN4cute5tupleIJNS5_1CILi128EEENS7_ILi64EEES8_EEELi128ENS_6half_tEfNS_4arch4Sm80ELb1ELb0ELb0ELb1ELb1ELb1ELb1ELb0EEENS1_21CollectiveEpilogueFwdINS6_IJS8_S8_S9_EEENS6_IJNS7_ILi1EEESH_SH_EEESB_SD_Li128ELb1ELb1ELb0ELb0EEENS1_19SingleTileSchedulerILb1ELb0ELb1ELi128EEEEEEEEEvNT_6ParamsE,"",@"SHT_CUDA_INFO"
	.sectionflags	@""
	.align	4


	//----- nvinfo : EIATTR_CUDA_API_VERSION
	.align		4
        /*0000*/ 	.byte	0x04, 0x37
        /*0002*/ 	.short	(.L_324 - .L_323)
.L_323:
        /*0004*/ 	.word	0x00000082


	//----- nvinfo : EIATTR_KPARAM_INFO
	.align		4
.L_324:
        /*0008*/ 	.byte	0x04, 0x17
        /*000a*/ 	.short	(.L_326 - .L_325)
.L_325:
        /*000c*/ 	.word	0x00000000
        /*0010*/ 	.short	0x0000
        /*0012*/ 	.short	0x0000
        /*0014*/ 	.byte	0x00, 0xf0, 0x61, 0x10


	//----- nvinfo : EIATTR_SPARSE_MMA_MASK
	.align		4
.L_326:
        /*0018*/ 	.byte	0x03, 0x50
        /*001a*/ 	.short	0x0000


	//----- nvinfo : EIATTR_MAXREG_COUNT
	.align		4
        /*001c*/ 	.byte	0x03, 0x1b
        /*001e*/ 	.short	0x00ff


	//----- nvinfo : EIATTR_MERCURY_ISA_VERSION
	.align		4
        /*0020*/ 	.byte	0x03, 0x5f
        /*0022*/ 	.short	0x0101


	//----- nvinfo : EIATTR_EXIT_INSTR_OFFSETS
	.align		4
        /*0024*/ 	.byte	0x04, 0x1c
        /*0026*/ 	.short	(.L_328 - .L_327)


	//   ....[0]....
.L_327:
        /*0028*/ 	.word	0x00000010


	//----- nvinfo : EIATTR_MAX_THREADS
	.align		4
.L_328:
        /*002c*/ 	.byte	0x04, 0x05
        /*002e*/ 	.short	(.L_330 - .L_329)
.L_329:
        /*0030*/ 	.word	0x00000080
        /*0034*/ 	.word	0x00000001
        /*0038*/ 	.word	0x00000001


	//----- nvinfo : EIATTR_CBANK_PARAM_SIZE
	.align		4
.L_330:
        /*003c*/ 	.byte	0x03, 0x19
        /*003e*/ 	.short	0x0418


	//----- nvinfo : EIATTR_PARAM_CBANK
	.align		4
        /*0040*/ 	.byte	0x04, 0x0a
        /*0042*/ 	.short	(.L_332 - .L_331)
	.align		4
.L_331:
        /*0044*/ 	.word	index@(.nv.constant0._ZN7cutlass13device_kernelIN5flash19enable_sm80_to_sm89INS1_16FlashAttnFwdSm80INS1_25CollectiveMainloopFwdSm80ILi4ELi1ELb0EN4cute5tupleIJNS5_1CILi128EEENS7_ILi64EEES8_EEELi128ENS_6half_tEfNS_4arch4Sm80ELb1ELb0ELb0ELb1ELb1ELb1ELb1ELb0EEENS1_21CollectiveEpilogueFwdINS6_IJS8_S8_S9_EEENS6_IJNS7_ILi1EEESH_SH_EEESB_SD_Li128ELb1ELb1ELb0ELb0EEENS1_19SingleTileSchedulerILb1ELb0ELb1ELi128EEEEEEEEEvNT_6ParamsE)
        /*0048*/ 	.short	0x0210
        /*004a*/ 	.short	0x0418


	//----- nvinfo : EIATTR_SW_WAR
	.align		4
.L_332:
        /*004c*/ 	.byte	0x04, 0x36
        /*004e*/ 	.short	(.L_334 - .L_333)
.L_333:
        /*0050*/ 	.word	0x00000008
.L_334:


//--------------------- .nv.callgraph             --------------------------
	.section	.nv.callgraph,"",@"SHT_CUDA_CALLGRAPH"
	.align	4
	.sectionentsize	8
	.align		4
        /*0000*/ 	.word	0x00000000
	.align		4
        /*0004*/ 	.word	0xffffffff
	.align		4
        /*0008*/ 	.word	0x00000000
	.align		4
        /*000c*/ 	.word	0xfffffffe
	.align		4
        /*0010*/ 	.word	0x00000000
	.align		4
        /*0014*/ 	.word	0xfffffffd
	.align		4
        /*0018*/ 	.word	0x00000000
	.align		4
        /*001c*/ 	.word	0xfffffffc


//--------------------- .nv.constant4             --------------------------
	.section	.nv.constant4,"a",@progbits
	.align	8
	.align		8
.nv.constant4:
        /*0000*/ 	.dword	_ZN72_INTERNAL_084a2e7e_36_flash_fwd_hdim128_fp16_paged_sm80_cu_b81ac279_29994cuda3std3__45__cpo5beginE
	.align		8
        /*0008*/ 	.dword	_ZN72_INTERNAL_084a2e7e_36_flash_fwd_hdim128_fp16_paged_sm80_cu_b81ac279_29994cuda3std3__45__cpo3endE
	.align		8
        /*0010*/ 	.dword	_ZN72_INTERNAL_084a2e7e_36_flash_fwd_hdim128_fp16_paged_sm80_cu_b81ac279_29994cuda3std3__45__cpo6cbeginE
	.align		8
        /*0018*/ 	.dword	_ZN72_INTERNAL_084a2e7e_36_flash_fwd_hdim128_fp16_paged_sm80_cu_b81ac279_29994cuda3std3__45__cpo4cendE
	.align		8
        /*0020*/ 	.dword	_ZN72_INTERNAL_084a2e7e_36_flash_fwd_hdim128_fp16_paged_sm80_cu_b81ac279_29994cuda3std3__474_GLOBAL__N__084a2e7e_36_flash_fwd_hdim128_fp16_paged_sm80_cu_b81ac279_29996ignoreE
	.align		8
        /*0028*/ 	.dword	_ZN72_INTERNAL_084a2e7e_36_flash_fwd_hdim128_fp16_paged_sm80_cu_b81ac279_29994cuda3std3__419piecewise_constructE
	.align		8
        /*0030*/ 	.dword	_ZN72_INTERNAL_084a2e7e_36_flash_fwd_hdim128_fp16_paged_sm80_cu_b81ac279_29994cuda3std3__48in_placeE
	.align		8
        /*0038*/ 	.dword	_ZN72_INTERNAL_084a2e7e_36_flash_fwd_hdim128_fp16_paged_sm80_cu_b81ac279_29994cuda3std6ranges3__45__cpo4swapE
	.align		8
        /*0040*/ 	.dword	_ZN72_INTERNAL_084a2e7e_36_flash_fwd_hdim128_fp16_paged_sm80_cu_b81ac279_29994cuda3std6ranges3__45__cpo9iter_moveE
	.align		8
        /*0048*/ 	.dword	_ZN72_INTERNAL_084a2e7e_36_flash_fwd_hdim128_fp16_paged_sm80_cu_b81ac279_29994cute7productE
	.align		8
        /*0050*/ 	.dword	_ZN72_INTERNAL_084a2e7e_36_flash_fwd_hdim128_fp16_paged_sm80_cu_b81ac279_29994cute1_E


//--------------------- .text._ZN7cutlass13device_kernelIN5flash19enable_sm80_to_sm89INS1_16FlashAttnFwdSm80INS1_25CollectiveMainloopFwdSm80ILi8ELi1ELb1EN4cute5tupleIJNS5_1CILi128EEES8_S8_EEELi128ENS_6half_tEfNS_4arch4Sm80ELb0ELb0ELb0ELb0ELb1ELb0ELb1ELb0EEENS1_21CollectiveEpilogueFwdIS9_NS6_IJNS7_ILi1EEESF_SF_EEESA_SC_Li256ELb0ELb1ELb0ELb0EEENS1_19SingleTileSchedulerILb0ELb0ELb1ELi128EEEEEEEEEvNT_6ParamsE --------------------------
	.section	.text._ZN7cutlass13device_kernelIN5flash19enable_sm80_to_sm89INS1_16FlashAttnFwdSm80INS1_25CollectiveMainloopFwdSm80ILi8ELi1ELb1EN4cute5tupleIJNS5_1CILi128EEES8_S8_EEELi128ENS_6half_tEfNS_4arch4Sm80ELb0ELb0ELb0ELb0ELb1ELb0ELb1ELb0EEENS1_21CollectiveEpilogueFwdIS9_NS6_IJNS7_ILi1EEESF_SF_EEESA_SC_Li256ELb0ELb1ELb0ELb0EEENS1_19SingleTileSchedulerILb0ELb0ELb1ELi128EEEEEEEEEvNT_6ParamsE,"ax",@progbits
	.align	128
.text._ZN7cutlass13device_kernelIN5flash19enable_sm80_to_sm89INS1_16FlashAttnFwdSm80INS1_25CollectiveMainloopFwdSm80ILi8ELi1ELb1EN4cute5tupleIJNS5_1CILi128EEES8_S8_EEELi128ENS_6half_tEfNS_4arch4Sm80ELb0ELb0ELb0ELb0ELb1ELb0ELb1ELb0EEENS1_21CollectiveEpilogueFwdIS9_NS6_IJNS7_ILi1EEESF_SF_EEESA_SC_Li256ELb0ELb1ELb0ELb0EEENS1_19SingleTileSchedulerILb0ELb0ELb1ELi128EEEEEEEEEvNT_6ParamsE:
        .type           _ZN7cutlass13device_kernelIN5flash19enable_sm80_to_sm89INS1_16FlashAttnFwdSm80INS1_25CollectiveMainloopFwdSm80ILi8ELi1ELb1EN4cute5tupleIJNS5_1CILi128EEES8_S8_EEELi128ENS_6half_tEfNS_4arch4Sm80ELb0ELb0ELb0ELb0ELb1ELb0ELb1ELb0EEENS1_21CollectiveEpilogueFwdIS9_NS6_IJNS7_ILi1EEESF_SF_EEESA_SC_Li256ELb0ELb1ELb0ELb0EEENS1_19SingleTileSchedulerILb0ELb0ELb1ELi128EEEEEEEEEvNT_6ParamsE,@function
        .size           _ZN7cutlass13device_kernelIN5flash19enable_sm80_to_sm89INS1_16FlashAttnFwdSm80INS1_25CollectiveMainloopFwdSm80ILi8ELi1ELb1EN4cute5tupleIJNS5_1CILi128EEES8_S8_EEELi128ENS_6half_tEfNS_4arch4Sm80ELb0ELb0ELb0ELb0ELb1ELb0ELb1ELb0EEENS1_21CollectiveEpilogueFwdIS9_NS6_IJNS7_ILi1EEESF_SF_EEESA_SC_Li256ELb0ELb1ELb0ELb0EEENS1_19SingleTileSchedulerILb0ELb0ELb1ELi128EEEEEEEEEvNT_6ParamsE,(.L_x_18 - _ZN7cutlass13device_kernelIN5flash19enable_sm80_to_sm89INS1_16FlashAttnFwdSm80INS1_25CollectiveMainloopFwdSm80ILi8ELi1ELb1EN4cute5tupleIJNS5_1CILi128EEES8_S8_EEELi128ENS_6half_tEfNS_4arch4Sm80ELb0ELb0ELb0ELb0ELb1ELb0ELb1ELb0EEENS1_21CollectiveEpilogueFwdIS9_NS6_IJNS7_ILi1EEESF_SF_EEESA_SC_Li256ELb0ELb1ELb0ELb0EEENS1_19SingleTileSchedulerILb0ELb0ELb1ELi128EEEEEEEEEvNT_6ParamsE)
        .other          _ZN7cutlass13device_kernelIN5flash19enable_sm80_to_sm89INS1_16FlashAttnFwdSm80INS1_25CollectiveMainloopFwdSm80ILi8ELi1ELb1EN4cute5tupleIJNS5_1CILi128EEES8_S8_EEELi128ENS_6half_tEfNS_4arch4Sm80ELb0ELb0ELb0ELb0ELb1ELb0ELb1ELb0EEENS1_21CollectiveEpilogueFwdIS9_NS6_IJNS7_ILi1EEESF_SF_EEESA_SC_Li256ELb0ELb1ELb0ELb0EEENS1_19SingleTileSchedulerILb0ELb0ELb1ELi128EEEEEEEEEvNT_6ParamsE,@"STO_CUDA_ENTRY STV_DEFAULT"
_ZN7cutlass13device_kernelIN5flash19enable_sm80_to_sm89INS1_16FlashAttnFwdSm80INS1_25CollectiveMainloopFwdSm80ILi8ELi1ELb1EN4cute5tupleIJNS5_1CILi128EEES8_S8_EEELi128ENS_6half_tEfNS_4arch4Sm80ELb0ELb0ELb0ELb0ELb1ELb0ELb1ELb0EEENS1_21CollectiveEpilogueFwdIS9_NS6_IJNS7_ILi1EEESF_SF_EEESA_SC_Li256ELb0ELb1ELb0ELb0EEENS1_19SingleTileSchedulerILb0ELb0ELb1ELi128EEEEEEEEEvNT_6ParamsE:
[----:B------:R-:W-:Y:S01]  /*0000*/  LDC R1, c[0x0][0x28] ;  /* 0x00000a00ff017b82 */ /* 0x000fe20000000800 */
[----:B------:R-:W-:Y:S05]  /*0010*/  EXIT ;  /* 0x000000000000794d */ /* 0x000fea0003800000 */
.L_x_0:
[----:B------:R-:W-:-:S00]  /*0020*/  BRA `(.L_x_0) ;  /* 0xfffffffc00fc7947 */ /* 0x000fc0000383ffff */
[----:B------:R-:W-:-:S00]  /*0030*/  NOP ;  /* 0x0000000000007918 */ /* 0x000fc00000000000 */
        /* <DEDUP_REMOVED lines=12> */
.L_x_18:


//--------------------- .text._ZN7cutlass13device_kernelIN5flash19enable_sm80_to_sm89INS1_16FlashAttnFwdSm80INS1_25CollectiveMainloopFwdSm80ILi8ELi1ELb1EN4cute5tupleIJNS5_1CILi128EEES8_S8_EEELi128ENS_6half_tEfNS_4arch4Sm80ELb0ELb0ELb0ELb1ELb1ELb0ELb1ELb0EEENS1_21CollectiveEpilogueFwdIS9_NS6_IJNS7_ILi1EEESF_SF_EEESA_SC_Li256ELb1ELb1ELb0ELb0EEENS1_19SingleTileSchedulerILb1ELb0ELb1ELi128EEEEEEEEEvNT_6ParamsE --------------------------
	.section	.text._ZN7cutlass13device_kernelIN5flash19enable_sm80_to_sm89INS1_16FlashAttnFwdSm80INS1_25CollectiveMainloopFwdSm80ILi8ELi1ELb1EN4cute5tupleIJNS5_1CILi128EEES8_S8_EEELi128ENS_6half_tEfNS_4arch4Sm80ELb0ELb0ELb0ELb1ELb1ELb0ELb1ELb0EEENS1_21CollectiveEpilogueFwdIS9_NS6_IJNS7_ILi1EEESF_SF_EEESA_SC_Li256ELb1ELb1ELb0ELb0EEENS1_19SingleTileSchedulerILb1ELb0ELb1ELi128EEEEEEEEEvNT_6ParamsE,"ax",@progbits
	.align	128
.text._ZN7cutlass13device_kernelIN5flash19enable_sm80_to_sm89INS1_16FlashAttnFwdSm80INS1_25CollectiveMainloopFwdSm80ILi8ELi1ELb1EN4cute5tupleIJNS5_1CILi128EEES8_S8_EEELi128ENS_6half_tEfNS_4arch4Sm80ELb0ELb0ELb0ELb1ELb1ELb0ELb1ELb0EEENS1_21CollectiveEpilogueFwdIS9_NS6_IJNS7_ILi1EEESF_SF_EEESA_SC_Li256ELb1ELb1ELb0ELb0EEENS1_19SingleTileSchedulerILb1ELb0ELb1ELi128EEEEEEEEEvNT_6ParamsE:
        .type           _ZN7cutlass13device_kernelIN5flash19enable_sm80_to_sm89INS1_16FlashAttnFwdSm80INS1_25CollectiveMainloopFwdSm80ILi8ELi1ELb1EN4cute5tupleIJNS5_1CILi128EEES8_S8_EEELi128ENS_6half_tEfNS_4arch4Sm80ELb0ELb0ELb0ELb1ELb1ELb0ELb1ELb0EEENS1_21CollectiveEpilogueFwdIS9_NS6_IJNS7_ILi1EEESF_SF_EEESA_SC_Li256ELb1ELb1ELb0ELb0EEENS1_19SingleTileSchedulerILb1ELb0ELb1ELi128EEEEEEEEEvNT_6ParamsE,@function
        .size           _ZN7cutlass13device_kernelIN5flash19enable_sm80_to_sm89INS1_16FlashAttnFwdSm80INS1_25CollectiveMainloopFwdSm80ILi8ELi1ELb1EN4cute5tupleIJNS5_1CILi128EEES8_S8_EEELi128ENS_6half_tEfNS_4arch4Sm80ELb0ELb0ELb0ELb1ELb1ELb0ELb1ELb0EEENS1_21CollectiveEpilogueFwdIS9_NS6_IJNS7_ILi1EEESF_SF_EEESA_SC_Li256ELb1ELb1ELb0ELb0EEENS1_19SingleTileSchedulerILb1ELb0ELb1ELi128EEEEEEEEEvNT_6ParamsE,(.L_x_19 - _ZN7cutlass13device_kernelIN5flash19enable_sm80_to_sm89INS1_16FlashAttnFwdSm80INS1_25CollectiveMainloopFwdSm80ILi8ELi1ELb1EN4cute5tupleIJNS5_1CILi128EEES8_S8_EEELi128ENS_6half_tEfNS_4arch4Sm80ELb0ELb0ELb0ELb1ELb1ELb0ELb1ELb0EEENS1_21CollectiveEpilogueFwdIS9_NS6_IJNS7_ILi1EEESF_SF_EEESA_SC_Li256ELb1ELb1ELb0ELb0EEENS1_19SingleTileSchedulerILb1ELb0ELb1ELi128EEEEEEEEEvNT_6ParamsE)
        .other          _ZN7cutlass13device_kernelIN5flash19enable_sm80_to_sm89INS1_16FlashAttnFwdSm80INS1_25CollectiveMainloopFwdSm80ILi8ELi1ELb1EN4cute5tupleIJNS5_1CILi128EEES8_S8_EEELi128ENS_6half_tEfNS_4arch4Sm80ELb0ELb0ELb0ELb1ELb1ELb0ELb1ELb0EEENS1_21CollectiveEpilogueFwdIS9_NS6_IJNS7_ILi1EEESF_SF_EEESA_SC_Li256ELb1ELb1ELb0ELb0EEENS1_19SingleTileSchedulerILb1ELb0ELb1ELi128EEEEEEEEEvNT_6ParamsE,@"STO_CUDA_ENTRY STV_DEFAULT"
_ZN7cutlass13device_kernelIN5flash19enable_sm80_to_sm89INS1_16FlashAttnFwdSm80INS1_25CollectiveMainloopFwdSm80ILi8ELi1ELb1EN4cute5tupleIJNS5_1CILi128EEES8_S8_EEELi128ENS_6half_tEfNS_4arch4Sm80ELb0ELb0ELb0ELb1ELb1ELb0ELb1ELb0EEENS1_21CollectiveEpilogueFwdIS9_NS6_IJNS7_ILi1EEESF_SF_EEESA_SC_Li256ELb1ELb1ELb0ELb0EEENS1_19SingleTileSchedulerILb1ELb0ELb1ELi128EEEEEEEEEvNT_6ParamsE:
[----:B------:R-:W-:Y:S01]  /*0000*/  LDC R1, c[0x0][0x28] ;  /* 0x00000a00ff017b82 */ /* 0x000fe20000000800 */
[----:B------:R-:W-:Y:S05]  /*0010*/  EXIT ;  /* 0x000000000000794d */ /* 0x000fea0003800000 */
.L_x_1:
        /* <DEDUP_REMOVED lines=14> */
.L_x_19:


//--------------------- .text._ZN7cutlass13device_kernelIN5flash19enable_sm80_to_sm89INS1_16FlashAttnFwdSm80INS1_25CollectiveMainloopFwdSm80ILi8ELi1ELb1EN4cute5tupleIJNS5_1CILi128EEES8_S8_EEELi128ENS_6half_tEfNS_4arch4Sm80ELb0ELb0ELb0ELb1ELb1ELb1ELb1ELb0EEENS1_21CollectiveEpilogueFwdIS9_NS6_IJNS7_ILi1EEESF_SF_EEESA_SC_Li256ELb1ELb1ELb0ELb0EEENS1_19SingleTileSchedulerILb1ELb0ELb1ELi128EEEEEEEEEvNT_6ParamsE --------------------------
	.section	.text._ZN7cutlass13device_kernelIN5flash19enable_sm80_to_sm89INS1_16FlashAttnFwdSm80INS1_25CollectiveMainloopFwdSm80ILi8ELi1ELb1EN4cute5tupleIJNS5_1CILi128EEES8_S8_EEELi128ENS_6half_tEfNS_4arch4Sm80ELb0ELb0ELb0ELb1ELb1ELb1ELb1ELb0EEENS1_21CollectiveEpilogueFwdIS9_NS6_IJNS7_ILi1EEESF_SF_EEESA_SC_Li256ELb1ELb1ELb0ELb0EEENS1_19SingleTileSchedulerILb1ELb0ELb1ELi128EEEEEEEEEvNT_6ParamsE,"ax",@progbits
	.align	128
.text._ZN7cutlass13device_kernelIN5flash19enable_sm80_to_sm89INS1_16FlashAttnFwdSm80INS1_25CollectiveMainloopFwdSm80ILi8ELi1ELb1EN4cute5tupleIJNS5_1CILi128EEES8_S8_EEELi128ENS_6half_tEfNS_4arch4Sm80ELb0ELb0ELb0ELb1ELb1ELb1ELb1ELb0EEENS1_21CollectiveEpilogueFwdIS9_NS6_IJNS7_ILi1EEESF_SF_EEESA_SC_Li256ELb1ELb1ELb0ELb0EEENS1_19SingleTileSchedulerILb1ELb0ELb1ELi128EEEEEEEEEvNT_6ParamsE:
        .type           _ZN7cutlass13device_kernelIN5flash19enable_sm80_to_sm89INS1_16FlashAttnFwdSm80INS1_25CollectiveMainloopFwdSm80ILi8ELi1ELb1EN4cute5tupleIJNS5_1CILi128EEES8_S8_EEELi128ENS_6half_tEfNS_4arch4Sm80ELb0ELb0ELb0ELb1ELb1ELb1ELb1ELb0EEENS1_21CollectiveEpilogueFwdIS9_NS6_IJNS7_ILi1EEESF_SF_EEESA_SC_Li256ELb1ELb1ELb0ELb0EEENS1_19SingleTileSchedulerILb1ELb0ELb1ELi128EEEEEEEEEvNT_6ParamsE,@function
        .size           _ZN7cutlass13device_kernelIN5flash19enable_sm80_to_sm89INS1_16FlashAttnFwdSm80INS1_25CollectiveMainloopFwdSm80ILi8ELi1ELb1EN4cute5tupleIJNS5_1CILi128EEES8_S8_EEELi128ENS_6half_tEfNS_4arch4Sm80ELb0ELb0ELb0ELb1ELb1ELb1ELb1ELb0EEENS1_21CollectiveEpilogueFwdIS9_NS6_IJNS7_ILi1EEESF_SF_EEESA_SC_Li256ELb1ELb1ELb0ELb0EEENS1_19SingleTileSchedulerILb1ELb0ELb1ELi128EEEEEEEEEvNT_6ParamsE,(.L_x_20 - _ZN7cutlass13device_kernelIN5flash19enable_sm80_to_sm89INS1_16FlashAttnFwdSm80INS1_25CollectiveMainloopFwdSm80ILi8ELi1ELb1EN4cute5tupleIJNS5_1CILi128EEES8_S8_EEELi128ENS_6half_tEfNS_4arch4Sm80ELb0ELb0ELb0ELb1ELb1ELb1ELb1ELb0EEENS1_21CollectiveEpilogueFwdIS9_NS6_IJNS7_ILi1EEESF_SF_EEESA_SC_Li256ELb1ELb1ELb0ELb0EEENS1_19SingleTileSchedulerILb1ELb0ELb1ELi128EEEEEEEEEvNT_6ParamsE)
        .other          _ZN7cutlass13device_kernelIN5flash19enable_sm80_to_sm89INS1_16FlashAttnFwdSm80INS1_25CollectiveMainloopFwdSm80ILi8ELi1ELb1EN4cute5tupleIJNS5_1CILi128EEES8_S8_EEELi128ENS_6half_tEfNS_4arch4Sm80ELb0ELb0ELb0ELb1ELb1ELb1ELb1ELb0EEENS1_21CollectiveEpilogueFwdIS9_NS6_IJNS7_ILi1EEESF_SF_EEESA_SC_Li256ELb1ELb1ELb0ELb0EEENS1_19SingleTileSchedulerILb1ELb0ELb1ELi128EEEEEEEEEvNT_6ParamsE,@"STO_CUDA_ENTRY STV_DEFAULT"
_ZN7cutlass13device_kernelIN5flash19enable_sm80_to_sm89INS1_16FlashAttnFwdSm80INS1_25CollectiveMainloopFwdSm80ILi8ELi1ELb1EN4cute5tupleIJNS5_1CILi128EEES8_S8_EEELi128ENS_6half_tEfNS_4arch4Sm80ELb0ELb0ELb0ELb1ELb1ELb1ELb1ELb0EEENS1_21CollectiveEpilogueFwdIS9_NS6_IJNS7_ILi1EEESF_SF_EEESA_SC_Li256ELb1ELb1ELb0ELb0EEENS1_19SingleTileSchedulerILb1ELb0ELb1ELi128EEEEEEEEEvNT_6ParamsE:
[----:B------:R-:W-:Y:S01]  /*0000*/  LDC R1, c[0x0][0x28] ;  /* 0x00000a00ff017b82 */ /* 0x000fe20000000800 */
[----:B------:R-:W-:Y:S05]  /*0010*/  EXIT ;  /* 0x000000000000794d */ /* 0x000fea0003800000 */
.L_x_2:
        /* <DEDUP_REMOVED lines=14> */
.L_x_20:


//--------------------- .text._ZN7cutlass13device_kernelIN5flash19enable_sm80_to_sm89INS1_16FlashAttnFwdSm80INS1_25CollectiveMainloopFwdSm80ILi8ELi1ELb1EN4cute5tupleIJNS5_1CILi128EEENS7_ILi96EEES8_EEELi128ENS_6half_tEfNS_4arch4Sm80ELb0ELb1ELb0ELb0ELb1ELb0ELb1ELb0EEENS1_21CollectiveEpilogueFwdINS6_IJS8_S8_S9_EEENS6_IJNS7_ILi1EEESH_SH_EEESB_SD_Li256ELb0ELb1ELb0ELb0EEENS1_19SingleTileSchedulerILb0ELb0ELb1ELi128EEEEEEEEEvNT_6ParamsE --------------------------
	.section	.text._ZN7cutlass13device_kernelIN5flash19enable_sm80_to_sm89INS1_16FlashAttnFwdSm80INS1_25CollectiveMainloopFwdSm80ILi8ELi1ELb1EN4cute5tupleIJNS5_1CILi128EEENS7_ILi96EEES8_EEELi128ENS_6half_tEfNS_4arch4Sm80ELb0ELb1ELb0ELb0ELb1ELb0ELb1ELb0EEENS1_21CollectiveEpilogueFwdINS6_IJS8_S8_S9_EEENS6_IJNS7_ILi1EEESH_SH_EEESB_SD_Li256ELb0ELb1ELb0ELb0EEENS1_19SingleTileSchedulerILb0ELb0ELb1ELi128EEEEEEEEEvNT_6ParamsE,"ax",@progbits
	.align	128
.text._ZN7cutlass13device_kernelIN5flash19enable_sm80_to_sm89INS1_16FlashAttnFwdSm80INS1_25CollectiveMainloopFwdSm80ILi8ELi1ELb1EN4cute5tupleIJNS5_1CILi128EEENS7_ILi96EEES8_EEELi128ENS_6half_tEfNS_4arch4Sm80ELb0ELb1ELb0ELb0ELb1ELb0ELb1ELb0EEENS1_21CollectiveEpilogueFwdINS6_IJS8_S8_S9_EEENS6_IJNS7_ILi1EEESH_SH_EEESB_SD_Li256ELb0ELb1ELb0ELb0EEENS1_19SingleTileSchedulerILb0ELb0ELb1ELi128EEEEEEEEEvNT_6ParamsE:
        .type           _ZN7cutlass13device_kernelIN5flash19enable_sm80_to_sm89INS1_16FlashAttnFwdSm80INS1_25CollectiveMainloopFwdSm80ILi8ELi1ELb1EN4cute5tupleIJNS5_1CILi128EEENS7_ILi96EEES8_EEELi128ENS_6half_tEfNS_4arch4Sm80ELb0ELb1ELb0ELb0ELb1ELb0ELb1ELb0EEENS1_21CollectiveEpilogueFwdINS6_IJS8_S8_S9_EEENS6_IJNS7_ILi1EEESH_SH_EEESB_SD_Li256ELb0ELb1ELb0ELb0EEENS1_19SingleTileSchedulerILb0ELb0ELb1ELi128EEEEEEEEEvNT_6ParamsE,@function
        .size           _ZN7cutlass13device_kernelIN5flash19enable_sm80_to_sm89INS1_16FlashAttnFwdSm80INS1_25CollectiveMainloopFwdSm80ILi8ELi1ELb1EN4cute5tupleIJNS5_1CILi128EEENS7_ILi96EEES8_EEELi128ENS_6half_tEfNS_4arch4Sm80ELb0ELb1ELb0ELb0ELb1ELb0ELb1ELb0EEENS1_21CollectiveEpilogueFwdINS6_IJS8_S8_S9_EEENS6_IJNS7_ILi1EEESH_SH_EEESB_SD_Li256ELb0ELb1ELb0ELb0EEENS1_19SingleTileSchedulerILb0ELb0ELb1ELi128EEEEEEEEEvNT_6ParamsE,(.L_x_21 - _ZN7cutlass13device_kernelIN5flash19enable_sm80_to_sm89INS1_16FlashAttnFwdSm80INS1_25CollectiveMainloopFwdSm80ILi8ELi1ELb1EN4cute5tupleIJNS5_1CILi128EEENS7_ILi96EEES8_EEELi128ENS_6half_tEfNS_4arch4Sm80ELb0ELb1ELb0ELb0ELb1ELb0ELb1ELb0EEENS1_21CollectiveEpilogueFwdINS6_IJS8_S8_S9_EEENS6_IJNS7_ILi1EEESH_SH_EEESB_SD_Li256ELb0ELb1ELb0ELb0EEENS1_19SingleTileSchedulerILb0ELb0ELb1ELi128EEEEEEEEEvNT_6ParamsE)
        .other          _ZN7cutlass13device_kernelIN5flash19enable_sm80_to_sm89INS1_16FlashAttnFwdSm80INS1_25CollectiveMainloopFwdSm80ILi8ELi1ELb1EN4cute5tupleIJNS5_1CILi128EEENS7_ILi96EEES8_EEELi128ENS_6half_tEfNS_4arch4Sm80ELb0ELb1ELb0ELb0ELb1ELb0ELb1ELb0EEENS1_21CollectiveEpilogueFwdINS6_IJS8_S8_S9_EEENS6_IJNS7_ILi1EEESH_SH_EEESB_SD_Li256ELb0ELb1ELb0ELb0EEENS1_19SingleTileSchedulerILb0ELb0ELb1ELi128EEEEEEEEEvNT_6ParamsE,@"STO_CUDA_ENTRY STV_DEFAULT"
_ZN7cutlass13device_kernelIN5flash19enable_sm80_to_sm89INS1_16FlashAttnFwdSm80INS1_25CollectiveMainloopFwdSm80ILi8ELi1ELb1EN4cute5tupleIJNS5_1CILi128EEENS7_ILi96EEES8_EEELi128ENS_6half_tEfNS_4arch4Sm80ELb0ELb1ELb0ELb0ELb1ELb0ELb1ELb0EEENS1_21CollectiveEpilogueFwdINS6_IJS8_S8_S9_EEENS6_IJNS7_ILi1EEESH_SH_EEESB_SD_Li256ELb0ELb1ELb0ELb0EEENS1_19SingleTileSchedulerILb0ELb0ELb1ELi128EEEEEEEEEvNT_6ParamsE:
[----:B------:R-:W-:Y:S01]  /*0000*/  LDC R1, c[0x0][0x28] ;  /* 0x00000a00ff017b82 */ /* 0x000fe20000000800 */
[----:B------:R-:W-:Y:S05]  /*0010*/  EXIT ;  /* 0x000000000000794d */ /* 0x000fea0003800000 */
.L_x_3:
        /* <DEDUP_REMOVED lines=14> */
.L_x_21:


//--------------------- .text._ZN7cutlass13device_kernelIN5flash19enable_sm80_to_sm89INS1_16FlashAttnFwdSm80INS1_25CollectiveMainloopFwdSm80ILi8ELi1ELb1EN4cute5tupleIJNS5_1CILi128EEENS7_ILi96EEES8_EEELi128ENS_6half_tEfNS_4arch4Sm80ELb0ELb1ELb0ELb1ELb1ELb0ELb1ELb0EEENS1_21CollectiveEpilogueFwdINS6_IJS8_S8_S9_EEENS6_IJNS7_ILi1EEESH_SH_EEESB_SD_Li256ELb1ELb1ELb0ELb0EEENS1_19SingleTileSchedulerILb1ELb0ELb1ELi128EEEEEEEEEvNT_6ParamsE --------------------------
	.section	.text._ZN7cutlass13device_kernelIN5flash19enable_sm80_to_sm89INS1_16FlashAttnFwdSm80INS1_25CollectiveMainloopFwdSm80ILi8ELi1ELb1EN4cute5tupleIJNS5_1CILi128EEENS7_ILi96EEES8_EEELi128ENS_6half_tEfNS_4arch4Sm80ELb0ELb1ELb0ELb1ELb1ELb0ELb1ELb0EEENS1_21CollectiveEpilogueFwdINS6_IJS8_S8_S9_EEENS6_IJNS7_ILi1EEESH_SH_EEESB_SD_Li256ELb1ELb1ELb0ELb0EEENS1_19SingleTileSchedulerILb1ELb0ELb1ELi128EEEEEEEEEvNT_6ParamsE,"ax",@progbits
	.align	128
.text._ZN7cutlass13device_kernelIN5flash19enable_sm80_to_sm89INS1_16FlashAttnFwdSm80INS1_25CollectiveMainloopFwdSm80ILi8ELi1ELb1EN4cute5tupleIJNS5_1CILi128EEENS7_ILi96EEES8_EEELi128ENS_6half_tEfNS_4arch4Sm80ELb0ELb1ELb0ELb1ELb1ELb0ELb1ELb0EEENS1_21CollectiveEpilogueFwdINS6_IJS8_S8_S9_EEENS6_IJNS7_ILi1EEESH_SH_EEESB_SD_Li256ELb1ELb1ELb0ELb0EEENS1_19SingleTileSchedulerILb1ELb0ELb1ELi128EEEEEEEEEvNT_6ParamsE:
        .type           _ZN7cutlass13device_kernelIN5flash19enable_sm80_to_sm89INS1_16FlashAttnFwdSm80INS1_25CollectiveMainloopFwdSm80ILi8ELi1ELb1EN4cute5tupleIJNS5_1CILi128EEENS7_ILi96EEES8_EEELi128ENS_6half_tEfNS_4arch4Sm80ELb0ELb1ELb0ELb1ELb1ELb0ELb1ELb0EEENS1_21CollectiveEpilogueFwdINS6_IJS8_S8_S9_EEENS6_IJNS7_ILi1EEESH_SH_EEESB_SD_Li256ELb1ELb1ELb0ELb0EEENS1_19SingleTileSchedulerILb1ELb0ELb1ELi128EEEEEEEEEvNT_6ParamsE,@function
        .size           _ZN7cutlass13device_kernelIN5flash19enable_sm80_to_sm89INS1_16FlashAttnFwdSm80INS1_25CollectiveMainloopFwdSm80ILi8ELi1ELb1EN4cute5tupleIJNS5_1CILi128EEENS7_ILi96EEES8_EEELi128ENS_6half_tEfNS_4arch4Sm80ELb0ELb1ELb0ELb1ELb1ELb0ELb1ELb0EEENS1_21CollectiveEpilogueFwdINS6_IJS8_S8_S9_EEENS6_IJNS7_ILi1EEESH_SH_EEESB_SD_Li256ELb1ELb1ELb0ELb0EEENS1_19SingleTileSchedulerILb1ELb0ELb1ELi128EEEEEEEEEvNT_6ParamsE,(.L_x_22 - _ZN7cutlass13device_kernelIN5flash19enable_sm80_to_sm89INS1_16FlashAttnFwdSm80INS1_25CollectiveMainloopFwdSm80ILi8ELi1ELb1EN4cute5tupleIJNS5_1CILi128EEENS7_ILi96EEES8_EEELi128ENS_6half_tEfNS_4arch4Sm80ELb0ELb1ELb0ELb1ELb1ELb0ELb1ELb0EEENS1_21CollectiveEpilogueFwdINS6_IJS8_S8_S9_EEENS6_IJNS7_ILi1EEESH_SH_EEESB_SD_Li256ELb1ELb1ELb0ELb0EEENS1_19SingleTileSchedulerILb1ELb0ELb1ELi128EEEEEEEEEvNT_6ParamsE)
        .other          _ZN7cutlass13device_kernelIN5flash19enable_sm80_to_sm89INS1_16FlashAttnFwdSm80INS1_25CollectiveMainloopFwdSm80ILi8ELi1ELb1EN4cute5tupleIJNS5_1CILi128EEENS7_ILi96EEES8_EEELi128ENS_6half_tEfNS_4arch4Sm80ELb0ELb1ELb0ELb1ELb1ELb0ELb1ELb0EEENS1_21CollectiveEpilogueFwdINS6_IJS8_S8_S9_EEENS6_IJNS7_ILi1EEESH_SH_EEESB_SD_Li256ELb1ELb1ELb0ELb0EEENS1_19SingleTileSchedulerILb1ELb0ELb1ELi128EEEEEEEEEvNT_6ParamsE,@"STO_CUDA_ENTRY STV_DEFAULT"
_ZN7cutlass13device_kernelIN5flash19enable_sm80_to_sm89INS1_16FlashAttnFwdSm80INS1_25CollectiveMainloopFwdSm80ILi8ELi1ELb1EN4cute5tupleIJNS5_1CILi128EEENS7_ILi96EEES8_EEELi128ENS_6half_tEfNS_4arch4Sm80ELb0ELb1ELb0ELb1ELb1ELb0ELb1ELb0EEENS1_21CollectiveEpilogueFwdINS6_IJS8_S8_S9_EEENS6_IJNS7_ILi1EEESH_SH_EEESB_SD_Li256ELb1ELb1ELb0ELb0EEENS1_19SingleTileSchedulerILb1ELb0ELb1ELi128EEEEEEEEEvNT_6ParamsE:
[----:B------:R-:W-:Y:S01]  /*0000*/  LDC R1, c[0x0][0x28] ;  /* 0x00000a00ff017b82 */ /* 0x000fe20000000800 */
[----:B------:R-:W-:Y:S05]  /*0010*/  EXIT ;  /* 0x000000000000794d */ /* 0x000fea0003800000 */
.L_x_4:
        /* <DEDUP_REMOVED lines=14> */
.L_x_22:


//--------------------- .text._ZN7cutlass13device_kernelIN5flash19enable_sm80_to_sm89INS1_16FlashAttnFwdSm80INS1_25CollectiveMainloopFwdSm80ILi8ELi1ELb1EN4cute5tupleIJNS5_1CILi128EEENS7_ILi96EEES8_EEELi128ENS_6half_tEfNS_4arch4Sm80ELb0ELb1ELb0ELb1ELb1ELb1ELb1ELb0EEENS1_21CollectiveEpilogueFwdINS6_IJS8_S8_S9_EEENS6_IJNS7_ILi1EEESH_SH_EEESB_SD_Li256ELb1ELb1ELb0ELb0EEENS1_19SingleTileSchedulerILb1ELb0ELb1ELi128EEEEEEEEEvNT_6ParamsE --------------------------
	.section	.text._ZN7cutlass13device_kernelIN5flash19enable_sm80_to_sm89INS1_16FlashAttnFwdSm80INS1_25CollectiveMainloopFwdSm80ILi8ELi1ELb1EN4cute5tupleIJNS5_1CILi128EEENS7_ILi96EEES8_EEELi128ENS_6half_tEfNS_4arch4Sm80ELb0ELb1ELb0ELb1ELb1ELb1ELb1ELb0EEENS1_21CollectiveEpilogueFwdINS6_IJS8_S8_S9_EEENS6_IJNS7_ILi1EEESH_SH_EEESB_SD_Li256ELb1ELb1ELb0ELb0EEENS1_19SingleTileSchedulerILb1ELb0ELb1ELi128EEEEEEEEEvNT_6ParamsE,"ax",@progbits
	.align	128
.text._ZN7cutlass13device_kernelIN5flash19enable_sm80_to_sm89INS1_16FlashAttnFwdSm80INS1_25CollectiveMainloopFwdSm80ILi8ELi1ELb1EN4cute5tupleIJNS5_1CILi128EEENS7_ILi96EEES8_EEELi128ENS_6half_tEfNS_4arch4Sm80ELb0ELb1ELb0ELb1ELb1ELb1ELb1ELb0EEENS1_21CollectiveEpilogueFwdINS6_IJS8_S8_S9_EEENS6_IJNS7_ILi1EEESH_SH_EEESB_SD_Li256ELb1ELb1ELb0ELb0EEENS1_19SingleTileSchedulerILb1ELb0ELb1ELi128EEEEEEEEEvNT_6ParamsE:
        .type           _ZN7cutlass13device_kernelIN5flash19enable_sm80_to_sm89INS1_16FlashAttnFwdSm80INS1_25CollectiveMainloopFwdSm80ILi8ELi1ELb1EN4cute5tupleIJNS5_1CILi128EEENS7_ILi96EEES8_EEELi128ENS_6half_tEfNS_4arch4Sm80ELb0ELb1ELb0ELb1ELb1ELb1ELb1ELb0EEENS1_21CollectiveEpilogueFwdINS6_IJS8_S8_S9_EEENS6_IJNS7_ILi1EEESH_SH_EEESB_SD_Li256ELb1ELb1ELb0ELb0EEENS1_19SingleTileSchedulerILb1ELb0ELb1ELi128EEEEEEEEEvNT_6ParamsE,@function
        .size           _ZN7cutlass13device_kernelIN5flash19enable_sm80_to_sm89INS1_16FlashAttnFwdSm80INS1_25CollectiveMainloopFwdSm80ILi8ELi1ELb1EN4cute5tupleIJNS5_1CILi128EEENS7_ILi96EEES8_EEELi128ENS_6half_tEfNS_4arch4Sm80ELb0ELb1ELb0ELb1ELb1ELb1ELb1ELb0EEENS1_21CollectiveEpilogueFwdINS6_IJS8_S8_S9_EEENS6_IJNS7_ILi1EEESH_SH_EEESB_SD_Li256ELb1ELb1ELb0ELb0EEENS1_19SingleTileSchedulerILb1ELb0ELb1ELi128EEEEEEEEEvNT_6ParamsE,(.L_x_23 - _ZN7cutlass13device_kernelIN5flash19enable_sm80_to_sm89INS1_16FlashAttnFwdSm80INS1_25CollectiveMainloopFwdSm80ILi8ELi1ELb1EN4cute5tupleIJNS5_1CILi128EEENS7_ILi96EEES8_EEELi128ENS_6half_tEfNS_4arch4Sm80ELb0ELb1ELb0ELb1ELb1ELb1ELb1ELb0EEENS1_21CollectiveEpilogueFwdINS6_IJS8_S8_S9_EEENS6_IJNS7_ILi1EEESH_SH_EEESB_SD_Li256ELb1ELb1ELb0ELb0EEENS1_19SingleTileSchedulerILb1ELb0ELb1ELi128EEEEEEEEEvNT_6ParamsE)
        .other          _ZN7cutlass13device_kernelIN5flash19enable_sm80_to_sm89INS1_16FlashAttnFwdSm80INS1_25CollectiveMainloopFwdSm80ILi8ELi1ELb1EN4cute5tupleIJNS5_1CILi128EEENS7_ILi96EEES8_EEELi128ENS_6half_tEfNS_4arch4Sm80ELb0ELb1ELb0ELb1ELb1ELb1ELb1ELb0EEENS1_21CollectiveEpilogueFwdINS6_IJS8_S8_S9_EEENS6_IJNS7_ILi1EEESH_SH_EEESB_SD_Li256ELb1ELb1ELb0ELb0EEENS1_19SingleTileSchedulerILb1ELb0ELb1ELi128EEEEEEEEEvNT_6ParamsE,@"STO_CUDA_ENTRY STV_DEFAULT"
_ZN7cutlass13device_kernelIN5flash19enable_sm80_to_sm89INS1_16FlashAttnFwdSm80INS1_25CollectiveMainloopFwdSm80ILi8ELi1ELb1EN4cute5tupleIJNS5_1CILi128EEENS7_ILi96EEES8_EEELi128ENS_6half_tEfNS_4arch4Sm80ELb0ELb1ELb0ELb1ELb1ELb1ELb1ELb0EEENS1_21CollectiveEpilogueFwdINS6_IJS8_S8_S9_EEENS6_IJNS7_ILi1EEESH_SH_EEESB_SD_Li256ELb1ELb1ELb0ELb0EEENS1_19SingleTileSchedulerILb1ELb0ELb1ELi128EEEEEEEEEvNT_6ParamsE:
[----:B------:R-:W-:Y:S01]  /*0000*/  LDC R1, c[0x0][0x28] ;  /* 0x00000a00ff017b82 */ /* 0x000fe20000000800 */
[----:B------:R-:W-:Y:S05]  /*0010*/  EXIT ;  /* 0x000000000000794d */ /* 0x000fea0003800000 */
.L_x_5:
        /* <DEDUP_REMOVED lines=14> */
.L_x_23:


//--------------------- .text._ZN7cutlass13device_kernelIN5flash19enable_sm80_to_sm89INS1_16FlashAttnFwdSm80INS1_25CollectiveMainloopFwdSm80ILi8ELi1ELb1EN4cute5tupleIJNS5_1CILi128EEES8_S8_EEELi128ENS_6half_tEfNS_4arch4Sm80ELb1ELb0ELb0ELb0ELb1ELb0ELb1ELb0EEENS1_21CollectiveEpilogueFwdIS9_NS6_IJNS7_ILi1EEESF_SF_EEESA_SC_Li256ELb0ELb1ELb0ELb0EEENS1_30DynamicPersistentTileSchedulerILi256ELi256ELb0ELb1ELb0EEEEEEEEEvNT_6ParamsE --------------------------
	.section	.text._ZN7cutlass13device_kernelIN5flash19enable_sm80_to_sm89INS1_16FlashAttnFwdSm80INS1_25CollectiveMainloopFwdSm80ILi8ELi1ELb1EN4cute5tupleIJNS5_1CILi128EEES8_S8_EEELi128ENS_6half_tEfNS_4arch4Sm80ELb1ELb0ELb0ELb0ELb1ELb0ELb1ELb0EEENS1_21CollectiveEpilogueFwdIS9_NS6_IJNS7_ILi1EEESF_SF_EEESA_SC_Li256ELb0ELb1ELb0ELb0EEENS1_30DynamicPersistentTileSchedulerILi256ELi256ELb0ELb1ELb0EEEEEEEEEvNT_6ParamsE,"ax",@progbits
	.align	128
.text._ZN7cutlass13device_kernelIN5flash19enable_sm80_to_sm89INS1_16FlashAttnFwdSm80INS1_25CollectiveMainloopFwdSm80ILi8ELi1ELb1EN4cute5tupleIJNS5_1CILi128EEES8_S8_EEELi128ENS_6half_tEfNS_4arch4Sm80ELb1ELb0ELb0ELb0ELb1ELb0ELb1ELb0EEENS1_21CollectiveEpilogueFwdIS9_NS6_IJNS7_ILi1EEESF_SF_EEESA_SC_Li256ELb0ELb1ELb0ELb0EEENS1_30DynamicPersistentTileSchedulerILi256ELi256ELb0ELb1ELb0EEEEEEEEEvNT_6ParamsE:
        .type           _ZN7cutlass13device_kernelIN5flash19enable_sm80_to_sm89INS1_16FlashAttnFwdSm80INS1_25CollectiveMainloopFwdSm80ILi8ELi1ELb1EN4cute5tupleIJNS5_1CILi128EEES8_S8_EEELi128ENS_6half_tEfNS_4arch4Sm80ELb1ELb0ELb0ELb0ELb1ELb0ELb1ELb0EEENS1_21CollectiveEpilogueFwdIS9_NS6_IJNS7_ILi1EEESF_SF_EEESA_SC_Li256ELb0ELb1ELb0ELb0EEENS1_30DynamicPersistentTileSchedulerILi256ELi256ELb0ELb1ELb0EEEEEEEEEvNT_6ParamsE,@function
        .size           _ZN7cutlass13device_kernelIN5flash19enable_sm80_to_sm89INS1_16FlashAttnFwdSm80INS1_25CollectiveMainloopFwdSm80ILi8ELi1ELb1EN4cute5tupleIJNS5_1CILi128EEES8_S8_EEELi128ENS_6half_tEfNS_4arch4Sm80ELb1ELb0ELb0ELb0ELb1ELb0ELb1ELb0EEENS1_21CollectiveEpilogueFwdIS9_NS6_IJNS7_ILi1EEESF_SF_EEESA_SC_Li256ELb0ELb1ELb0ELb0EEENS1_30DynamicPersistentTileSchedulerILi256ELi256ELb0ELb1ELb0EEEEEEEEEvNT_6ParamsE,(.L_x_24 - _ZN7cutlass13device_kernelIN5flash19enable_sm80_to_sm89INS1_16FlashAttnFwdSm80INS1_25CollectiveMainloopFwdSm80ILi8ELi1ELb1EN4cute5tupleIJNS5_1CILi128EEES8_S8_EEELi128ENS_6half_tEfNS_4arch4Sm80ELb1ELb0ELb0ELb0ELb1ELb0ELb1ELb0EEENS1_21CollectiveEpilogueFwdIS9_NS6_IJNS7_ILi1EEESF_SF_EEESA_SC_Li256ELb0ELb1ELb0ELb0EEENS1_30DynamicPersistentTileSchedulerILi256ELi256ELb0ELb1ELb0EEEEEEEEEvNT_6ParamsE)
        .other          _ZN7cutlass13device_kernelIN5flash19enable_sm80_to_sm89INS1_16FlashAttnFwdSm80INS1_25CollectiveMainloopFwdSm80ILi8ELi1ELb1EN4cute5tupleIJNS5_1CILi128EEES8_S8_EEELi128ENS_6half_tEfNS_4arch4Sm80ELb1ELb0ELb0ELb0ELb1ELb0ELb1ELb0EEENS1_21CollectiveEpilogueFwdIS9_NS6_IJNS7_ILi1EEESF_SF_EEESA_SC_Li256ELb0ELb1ELb0ELb0EEENS1_30DynamicPersistentTileSchedulerILi256ELi256ELb0ELb1ELb0EEEEEEEEEvNT_6ParamsE,@"STO_CUDA_ENTRY STV_DEFAULT"
_ZN7cutlass13device_kernelIN5flash19enable_sm80_to_sm89INS1_16FlashAttnFwdSm80INS1_25CollectiveMainloopFwdSm80ILi8ELi1ELb1EN4cute5tupleIJNS5_1CILi128EEES8_S8_EEELi128ENS_6half_tEfNS_4arch4Sm80ELb1ELb0ELb0ELb0ELb1ELb0ELb1ELb0EEENS1_21CollectiveEpilogueFwdIS9_NS6_IJNS7_ILi1EEESF_SF_EEESA_SC_Li256ELb0ELb1ELb0ELb0EEENS1_30DynamicPersistentTileSchedulerILi256ELi256ELb0ELb1ELb0EEEEEEEEEvNT_6ParamsE:
[----:B------:R-:W-:Y:S01]  /*0000*/  LDC R1, c[0x0][0x28] ;  /* 0x00000a00ff017b82 */ /* 0x000fe20000000800 */
[----:B------:R-:W-:Y:S05]  /*0010*/  EXIT ;  /* 0x000000000000794d */ /* 0x000fea0003800000 */
.L_x_6:
        /* <DEDUP_REMOVED lines=14> */
.L_x_24:


//--------------------- .text._ZN7cutlass13device_kernelIN5flash19enable_sm80_to_sm89INS1_16FlashAttnFwdSm80INS1_25CollectiveMainloopFwdSm80ILi8ELi1ELb1EN4cute5tupleIJNS5_1CILi128EEES8_S8_EEELi128ENS_6half_tEfNS_4arch4Sm80ELb1ELb0ELb0ELb1ELb1ELb0ELb1ELb0EEENS1_21CollectiveEpilogueFwdIS9_NS6_IJNS7_ILi1EEESF_SF_EEESA_SC_Li256ELb1ELb1ELb0ELb0EEENS1_19SingleTileSchedulerILb1ELb0ELb1ELi128EEEEEEEEEvNT_6ParamsE --------------------------
	.section	.text._ZN7cutlass13device_kernelIN5flash19enable_sm80_to_sm89INS1_16FlashAttnFwdSm80INS1_25CollectiveMainloopFwdSm80ILi8ELi1ELb1EN4cute5tupleIJNS5_1CILi128EEES8_S8_EEELi128ENS_6half_tEfNS_4arch4Sm80ELb1ELb0ELb0ELb1ELb1ELb0ELb1ELb0EEENS1_21CollectiveEpilogueFwdIS9_NS6_IJNS7_ILi1EEESF_SF_EEESA_SC_Li256ELb1ELb1ELb0ELb0EEENS1_19SingleTileSchedulerILb1ELb0ELb1ELi128EEEEEEEEEvNT_6ParamsE,"ax",@progbits
	.align	128
.text._ZN7cutlass13device_kernelIN5flash19enable_sm80_to_sm89INS1_16FlashAttnFwdSm80INS1_25CollectiveMainloopFwdSm80ILi8ELi1ELb1EN4cute5tupleIJNS5_1CILi128EEES8_S8_EEELi128ENS_6half_tEfNS_4arch4Sm80ELb1ELb0ELb0ELb1ELb1ELb0ELb1ELb0EEENS1_21CollectiveEpilogueFwdIS9_NS6_IJNS7_ILi1EEESF_SF_EEESA_SC_Li256ELb1ELb1ELb0ELb0EEENS1_19SingleTileSchedulerILb1ELb0ELb1ELi128EEEEEEEEEvNT_6ParamsE:
        .type           _ZN7cutlass13device_kernelIN5flash19enable_sm80_to_sm89INS1_16FlashAttnFwdSm80INS1_25CollectiveMainloopFwdSm80ILi8ELi1ELb1EN4cute5tupleIJNS5_1CILi128EEES8_S8_EEELi128ENS_6half_tEfNS_4arch4Sm80ELb1ELb0ELb0ELb1ELb1ELb0ELb1ELb0EEENS1_21CollectiveEpilogueFwdIS9_NS6_IJNS7_ILi1EEESF_SF_EEESA_SC_Li256ELb1ELb1ELb0ELb0EEENS1_19SingleTileSchedulerILb1ELb0ELb1ELi128EEEEEEEEEvNT_6ParamsE,@function
        .size           _ZN7cutlass13device_kernelIN5flash19enable_sm80_to_sm89INS1_16FlashAttnFwdSm80INS1_25CollectiveMainloopFwdSm80ILi8ELi1ELb1EN4cute5tupleIJNS5_1CILi128EEES8_S8_EEELi128ENS_6half_tEfNS_4arch4Sm80ELb1ELb0ELb0ELb1ELb1ELb0ELb1ELb0EEENS1_21CollectiveEpilogueFwdIS9_NS6_IJNS7_ILi1EEESF_SF_EEESA_SC_Li256ELb1ELb1ELb0ELb0EEENS1_19SingleTileSchedulerILb1ELb0ELb1ELi128EEEEEEEEEvNT_6ParamsE,(.L_x_25 - _ZN7cutlass13device_kernelIN5flash19enable_sm80_to_sm89INS1_16FlashAttnFwdSm80INS1_25CollectiveMainloopFwdSm80ILi8ELi1ELb1EN4cute5tupleIJNS5_1CILi128EEES8_S8_EEELi128ENS_6half_tEfNS_4arch4Sm80ELb1ELb0ELb0ELb1ELb1ELb0ELb1ELb0EEENS1_21CollectiveEpilogueFwdIS9_NS6_IJNS7_ILi1EEESF_SF_EEESA_SC_Li256ELb1ELb1ELb0ELb0EEENS1_19SingleTileSchedulerILb1ELb0ELb1ELi128EEEEEEEEEvNT_6ParamsE)
        .other          _ZN7cutlass13device_kernelIN5flash19enable_sm80_to_sm89INS1_16FlashAttnFwdSm80INS1_25CollectiveMainloopFwdSm80ILi8ELi1ELb1EN4cute5tupleIJNS5_1CILi128EEES8_S8_EEELi128ENS_6half_tEfNS_4arch4Sm80ELb1ELb0ELb0ELb1ELb1ELb0ELb1ELb0EEENS1_21CollectiveEpilogueFwdIS9_NS6_IJNS7_ILi1EEESF_SF_EEESA_SC_Li256ELb1ELb1ELb0ELb0EEENS1_19SingleTileSchedulerILb1ELb0ELb1ELi128EEEEEEEEEvNT_6ParamsE,@"STO_CUDA_ENTRY STV_DEFAULT"
_ZN7cutlass13device_kernelIN5flash19enable_sm80_to_sm89INS1_16FlashAttnFwdSm80INS1_25CollectiveMainloopFwdSm80ILi8ELi1ELb1EN4cute5tupleIJNS5_1CILi128EEES8_S8_EEELi128ENS_6half_tEfNS_4arch4Sm80ELb1ELb0ELb0ELb1ELb1ELb0ELb1ELb0EEENS1_21CollectiveEpilogueFwdIS9_NS6_IJNS7_ILi1EEESF_SF_EEESA_SC_Li256ELb1ELb1ELb0ELb0EEENS1_19SingleTileSchedulerILb1ELb0ELb1ELi128EEEEEEEEEvNT_6ParamsE:
[----:B------:R-:W-:Y:S01]  /*0000*/  LDC R1, c[0x0][0x28] ;  /* 0x00000a00ff017b82 */ /* 0x000fe20000000800 */
[----:B------:R-:W-:Y:S05]  /*0010*/  EXIT ;  /* 0x000000000000794d */ /* 0x000fea0003800000 */
.L_x_7:
        /* <DEDUP_REMOVED lines=14> */
.L_x_25:


//--------------------- .text._ZN7cutlass13device_kernelIN5flash19enable_sm80_to_sm89INS1_16FlashAttnFwdSm80INS1_25CollectiveMainloopFwdSm80ILi8ELi1ELb1EN4cute5tupleIJNS5_1CILi128EEES8_S8_EEELi128ENS_6half_tEfNS_4arch4Sm80ELb1ELb0ELb0ELb1ELb1ELb1ELb1ELb0EEENS1_21CollectiveEpilogueFwdIS9_NS6_IJNS7_ILi1EEESF_SF_EEESA_SC_Li256ELb1ELb1ELb0ELb0EEENS1_19SingleTileSchedulerILb1ELb0ELb1ELi128EEEEEEEEEvNT_6ParamsE --------------------------
	.section	.text._ZN7cutlass13device_kernelIN5flash19enable_sm80_to_sm89INS1_16FlashAttnFwdSm80INS1_25CollectiveMainloopFwdSm80ILi8ELi1ELb1EN4cute5tupleIJNS5_1CILi128EEES8_S8_EEELi128ENS_6half_tEfNS_4arch4Sm80ELb1ELb0ELb0ELb1ELb1ELb1ELb1ELb0EEENS1_21CollectiveEpilogueFwdIS9_NS6_IJNS7_ILi1EEESF_SF_EEESA_SC_Li256ELb1ELb1ELb0ELb0EEENS1_19SingleTileSchedulerILb1ELb0ELb1ELi128EEEEEEEEEvNT_6ParamsE,"ax",@progbits
	.align	128
.text._ZN7cutlass13device_kernelIN5flash19enable_sm80_to_sm89INS1_16FlashAttnFwdSm80INS1_25CollectiveMainloopFwdSm80ILi8ELi1ELb1EN4cute5tupleIJNS5_1CILi128EEES8_S8_EEELi128ENS_6half_tEfNS_4arch4Sm80ELb1ELb0ELb0ELb1ELb1ELb1ELb1ELb0EEENS1_21CollectiveEpilogueFwdIS9_NS6_IJNS7_ILi1EEESF_SF_EEESA_SC_Li256ELb1ELb1ELb0ELb0EEENS1_19SingleTileSchedulerILb1ELb0ELb1ELi128EEEEEEEEEvNT_6ParamsE:
        .type           _ZN7cutlass13device_kernelIN5flash19enable_sm80_to_sm89INS1_16FlashAttnFwdSm80INS1_25CollectiveMainloopFwdSm80ILi8ELi1ELb1EN4cute5tupleIJNS5_1CILi128EEES8_S8_EEELi128ENS_6half_tEfNS_4arch4Sm80ELb1ELb0ELb0ELb1ELb1ELb1ELb1ELb0EEENS1_21CollectiveEpilogueFwdIS9_NS6_IJNS7_ILi1EEESF_SF_EEESA_SC_Li256ELb1ELb1ELb0ELb0EEENS1_19SingleTileSchedulerILb1ELb0ELb1ELi128EEEEEEEEEvNT_6ParamsE,@function
        .size           _ZN7cutlass13device_kernelIN5flash19enable_sm80_to_sm89INS1_16FlashAttnFwdSm80INS1_25CollectiveMainloopFwdSm80ILi8ELi1ELb1EN4cute5tupleIJNS5_1CILi128EEES8_S8_EEELi128ENS_6half_tEfNS_4arch4Sm80ELb1ELb0ELb0ELb1ELb1ELb1ELb1ELb0EEENS1_21CollectiveEpilogueFwdIS9_NS6_IJNS7_ILi1EEESF_SF_EEESA_SC_Li256ELb1ELb1ELb0ELb0EEENS1_19SingleTileSchedulerILb1ELb0ELb1ELi128EEEEEEEEEvNT_6ParamsE,(.L_x_26 - _ZN7cutlass13device_kernelIN5flash19enable_sm80_to_sm89INS1_16FlashAttnFwdSm80INS1_25CollectiveMainloopFwdSm80ILi8ELi1ELb1EN4cute5tupleIJNS5_1CILi128EEES8_S8_EEELi128ENS_6half_tEfNS_4arch4Sm80ELb1ELb0ELb0ELb1ELb1ELb1ELb1ELb0EEENS1_21CollectiveEpilogueFwdIS9_NS6_IJNS7_ILi1EEESF_SF_EEESA_SC_Li256ELb1ELb1ELb0ELb0EEENS1_19SingleTileSchedulerILb1ELb0ELb1ELi128EEEEEEEEEvNT_6ParamsE)
        .other          _ZN7cutlass13device_kernelIN5flash19enable_sm80_to_sm89INS1_16FlashAttnFwdSm80INS1_25CollectiveMainloopFwdSm80ILi8ELi1ELb1EN4cute5tupleIJNS5_1CILi128EEES8_S8_EEELi128ENS_6half_tEfNS_4arch4Sm80ELb1ELb0ELb0ELb1ELb1ELb1ELb1ELb0EEENS1_21CollectiveEpilogueFwdIS9_NS6_IJNS7_ILi1EEESF_SF_EEESA_SC_Li256ELb1ELb1ELb0ELb0EEENS1_19SingleTileSchedulerILb1ELb0ELb1ELi128EEEEEEEEEvNT_6ParamsE,@"STO_CUDA_ENTRY STV_DEFAULT"
_ZN7cutlass13device_kernelIN5flash19enable_sm80_to_sm89INS1_16FlashAttnFwdSm80INS1_25CollectiveMainloopFwdSm80ILi8ELi1ELb1EN4cute5tupleIJNS5_1CILi128EEES8_S8_EEELi128ENS_6half_tEfNS_4arch4Sm80ELb1ELb0ELb0ELb1ELb1ELb1ELb1ELb0EEENS1_21CollectiveEpilogueFwdIS9_NS6_IJNS7_ILi1EEESF_SF_EEESA_SC_Li256ELb1ELb1ELb0ELb0EEENS1_19SingleTileSchedulerILb1ELb0ELb1ELi128EEEEEEEEEvNT_6ParamsE:
[----:B------:R-:W-:Y:S01]  /*0000*/  LDC R1, c[0x0][0x28] ;  /* 0x00000a00ff017b82 */ /* 0x000fe20000000800 */
[----:B------:R-:W-:Y:S05]  /*0010*/  EXIT ;  /* 0x000000000000794d */ /* 0x000fea0003800000 */
.L_x_8:
        /* <DEDUP_REMOVED lines=14> */
.L_x_26:


//--------------------- .text._ZN7cutlass13device_kernelIN5flash19enable_sm80_to_sm89INS1_16FlashAttnFwdSm80INS1_25CollectiveMainloopFwdSm80ILi4ELi1ELb0EN4cute5tupleIJNS5_1CILi128EEENS7_ILi64EEES8_EEELi128ENS_6half_tEfNS_4arch4Sm80ELb0ELb0ELb0ELb0ELb1ELb0ELb1ELb0EEENS1_21CollectiveEpilogueFwdINS6_IJS8_S8_S9_EEENS6_IJNS7_ILi1EEESH_SH_EEESB_SD_Li128ELb0ELb1ELb0ELb0EEENS1_19SingleTileSchedulerILb0ELb0ELb1ELi128EEEEEEEEEvNT_6ParamsE --------------------------
	.section	.text._ZN7cutlass13device_kernelIN5flash19enable_sm80_to_sm89INS1_16FlashAttnFwdSm80INS1_25CollectiveMainloopFwdSm80ILi4ELi1ELb0EN4cute5tupleIJNS5_1CILi128EEENS7_ILi64EEES8_EEELi128ENS_6half_tEfNS_4arch4Sm80ELb0ELb0ELb0ELb0ELb1ELb0ELb1ELb0EEENS1_21CollectiveEpilogueFwdINS6_IJS8_S8_S9_EEENS6_IJNS7_ILi1EEESH_SH_EEESB_SD_Li128ELb0ELb1ELb0ELb0EEENS1_19SingleTileSchedulerILb0ELb0ELb1ELi128EEEEEEEEEvNT_6ParamsE,"ax",@progbits
	.align	128
.text._ZN7cutlass13device_kernelIN5flash19enable_sm80_to_sm89INS1_16FlashAttnFwdSm80INS1_25CollectiveMainloopFwdSm80ILi4ELi1ELb0EN4cute5tupleIJNS5_1CILi128EEENS7_ILi64EEES8_EEELi128ENS_6half_tEfNS_4arch4Sm80ELb0ELb0ELb0ELb0ELb1ELb0ELb1ELb0EEENS1_21CollectiveEpilogueFwdINS6_IJS8_S8_S9_EEENS6_IJNS7_ILi1EEESH_SH_EEESB_SD_Li128ELb0ELb1ELb0ELb0EEENS1_19SingleTileSchedulerILb0ELb0ELb1ELi128EEEEEEEEEvNT_6ParamsE:
        .type           _ZN7cutlass13device_kernelIN5flash19enable_sm80_to_sm89INS1_16FlashAttnFwdSm80INS1_25CollectiveMainloopFwdSm80ILi4ELi1ELb0EN4cute5tupleIJNS5_1CILi128EEENS7_ILi64EEES8_EEELi128ENS_6half_tEfNS_4arch4Sm80ELb0ELb0ELb0ELb0ELb1ELb0ELb1ELb0EEENS1_21CollectiveEpilogueFwdINS6_IJS8_S8_S9_EEENS6_IJNS7_ILi1EEESH_SH_EEESB_SD_Li128ELb0ELb1ELb0ELb0EEENS1_19SingleTileSchedulerILb0ELb0ELb1ELi128EEEEEEEEEvNT_6ParamsE,@function
        .size           _ZN7cutlass13device_kernelIN5flash19enable_sm80_to_sm89INS1_16FlashAttnFwdSm80INS1_25CollectiveMainloopFwdSm80ILi4ELi1ELb0EN4cute5tupleIJNS5_1CILi128EEENS7_ILi64EEES8_EEELi128ENS_6half_tEfNS_4arch4Sm80ELb0ELb0ELb0ELb0ELb1ELb0ELb1ELb0EEENS1_21CollectiveEpilogueFwdINS6_IJS8_S8_S9_EEENS6_IJNS7_ILi1EEESH_SH_EEESB_SD_Li128ELb0ELb1ELb0ELb0EEENS1_19SingleTileSchedulerILb0ELb0ELb1ELi128EEEEEEEEEvNT_6ParamsE,(.L_x_27 - _ZN7cutlass13device_kernelIN5flash19enable_sm80_to_sm89INS1_16FlashAttnFwdSm80INS1_25CollectiveMainloopFwdSm80ILi4ELi1ELb0EN4cute5tupleIJNS5_1CILi128EEENS7_ILi64EEES8_EEELi128ENS_6half_tEfNS_4arch4Sm80ELb0ELb0ELb0ELb0ELb1ELb0ELb1ELb0EEENS1_21CollectiveEpilogueFwdINS6_IJS8_S8_S9_EEENS6_IJNS7_ILi1EEESH_SH_EEESB_SD_Li128ELb0ELb1ELb0ELb0EEENS1_19SingleTileSchedulerILb0ELb0ELb1ELi128EEEEEEEEEvNT_6ParamsE)
        .other          _ZN7cutlass13device_kernelIN5flash19enable_sm80_to_sm89INS1_16FlashAttnFwdSm80INS1_25CollectiveMainloopFwdSm80ILi4ELi1ELb0EN4cute5tupleIJNS5_1CILi128EEENS7_ILi64EEES8_EEELi128ENS_6half_tEfNS_4arch4Sm80ELb0ELb0ELb0ELb0ELb1ELb0ELb1ELb0EEENS1_21CollectiveEpilogueFwdINS6_IJS8_S8_S9_EEENS6_IJNS7_ILi1EEESH_SH_EEESB_SD_Li128ELb0ELb1ELb0ELb0EEENS1_19SingleTileSchedulerILb0ELb0ELb1ELi128EEEEEEEEEvNT_6ParamsE,@"STO_CUDA_ENTRY STV_DEFAULT"
_ZN7cutlass13device_kernelIN5flash19enable_sm80_to_sm89INS1_16FlashAttnFwdSm80INS1_25CollectiveMainloopFwdSm80ILi4ELi1ELb0EN4cute5tupleIJNS5_1CILi128EEENS7_ILi64EEES8_EEELi128ENS_6half_tEfNS_4arch4Sm80ELb0ELb0ELb0ELb0ELb1ELb0ELb1ELb0EEENS1_21CollectiveEpilogueFwdINS6_IJS8_S8_S9_EEENS6_IJNS7_ILi1EEESH_SH_EEESB_SD_Li128ELb0ELb1ELb0ELb0EEENS1_19SingleTileSchedulerILb0ELb0ELb1ELi128EEEEEEEEEvNT_6ParamsE:
[----:B------:R-:W-:Y:S01]  /*0000*/  LDC R1, c[0x0][0x28] ;  /* 0x00000a00ff017b82 */ /* 0x000fe20000000800 */
[----:B------:R-:W-:Y:S05]  /*0010*/  EXIT ;  /* 0x000000000000794d */ /* 0x000fea0003800000 */
.L_x_9:
        /* <DEDUP_REMOVED lines=14> */
.L_x_27:


//--------------------- .text._ZN7cutlass13device_kernelIN5flash19enable_sm80_to_sm89INS1_16FlashAttnFwdSm80INS1_25CollectiveMainloopFwdSm80ILi4ELi1ELb0EN4cute5tupleIJNS5_1CILi128EEENS7_ILi64EEES8_EEELi128ENS_6half_tEfNS_4arch4Sm80ELb0ELb0ELb0ELb1ELb1ELb0ELb1ELb0EEENS1_21CollectiveEpilogueFwdINS6_IJS8_S8_S9_EEENS6_IJNS7_ILi1EEESH_SH_EEESB_SD_Li128ELb1ELb1ELb0ELb0EEENS1_19SingleTileSchedulerILb1ELb0ELb1ELi128EEEEEEEEEvNT_6ParamsE --------------------------
	.section	.text._ZN7cutlass13device_kernelIN5flash19enable_sm80_to_sm89INS1_16FlashAttnFwdSm80INS1_25CollectiveMainloopFwdSm80ILi4ELi1ELb0EN4cute5tupleIJNS5_1CILi128EEENS7_ILi64EEES8_EEELi128ENS_6half_tEfNS_4arch4Sm80ELb0ELb0ELb0ELb1ELb1ELb0ELb1ELb0EEENS1_21CollectiveEpilogueFwdINS6_IJS8_S8_S9_EEENS6_IJNS7_ILi1EEESH_SH_EEESB_SD_Li128ELb1ELb1ELb0ELb0EEENS1_19SingleTileSchedulerILb1ELb0ELb1ELi128EEEEEEEEEvNT_6ParamsE,"ax",@progbits
	.align	128
.text._ZN7cutlass13device_kernelIN5flash19enable_sm80_to_sm89INS1_16FlashAttnFwdSm80INS1_25CollectiveMainloopFwdSm80ILi4ELi1ELb0EN4cute5tupleIJNS5_1CILi128EEENS7_ILi64EEES8_EEELi128ENS_6half_tEfNS_4arch4Sm80ELb0ELb0ELb0ELb1ELb1ELb0ELb1ELb0EEENS1_21CollectiveEpilogueFwdINS6_IJS8_S8_S9_EEENS6_IJNS7_ILi1EEESH_SH_EEESB_SD_Li128ELb1ELb1ELb0ELb0EEENS1_19SingleTileSchedulerILb1ELb0ELb1ELi128EEEEEEEEEvNT_6ParamsE:
        .type           _ZN7cutlass13device_kernelIN5flash19enable_sm80_to_sm89INS1_16FlashAttnFwdSm80INS1_25CollectiveMainloopFwdSm80ILi4ELi1ELb0EN4cute5tupleIJNS5_1CILi128EEENS7_ILi64EEES8_EEELi128ENS_6half_tEfNS_4arch4Sm80ELb0ELb0ELb0ELb1ELb1ELb0ELb1ELb0EEENS1_21CollectiveEpilogueFwdINS6_IJS8_S8_S9_EEENS6_IJNS7_ILi1EEESH_SH_EEESB_SD_Li128ELb1ELb1ELb0ELb0EEENS1_19SingleTileSchedulerILb1ELb0ELb1ELi128EEEEEEEEEvNT_6ParamsE,@function
        .size           _ZN7cutlass13device_kernelIN5flash19enable_sm80_to_sm89INS1_16FlashAttnFwdSm80INS1_25CollectiveMainloopFwdSm80ILi4ELi1ELb0EN4cute5tupleIJNS5_1CILi128EEENS7_ILi64EEES8_EEELi128ENS_6half_tEfNS_4arch4Sm80ELb0ELb0ELb0ELb1ELb1ELb0ELb1ELb0EEENS1_21CollectiveEpilogueFwdINS6_IJS8_S8_S9_EEENS6_IJNS7_ILi1EEESH_SH_EEESB_SD_Li128ELb1ELb1ELb0ELb0EEENS1_19SingleTileSchedulerILb1ELb0ELb1ELi128EEEEEEEEEvNT_6ParamsE,(.L_x_28 - _ZN7cutlass13device_kernelIN5flash19enable_sm80_to_sm89INS1_16FlashAttnFwdSm80INS1_25CollectiveMainloopFwdSm80ILi4ELi1ELb0EN4cute5tupleIJNS5_1CILi128EEENS7_ILi64EEES8_EEELi128ENS_6half_tEfNS_4arch4Sm80ELb0ELb0ELb0ELb1ELb1ELb0ELb1ELb0EEENS1_21CollectiveEpilogueFwdINS6_IJS8_S8_S9_EEENS6_IJNS7_ILi1EEESH_SH_EEESB_SD_Li128ELb1ELb1ELb0ELb0EEENS1_19SingleTileSchedulerILb1ELb0ELb1ELi128EEEEEEEEEvNT_6ParamsE)
        .other          _ZN7cutlass13device_kernelIN5flash19enable_sm80_to_sm89INS1_16FlashAttnFwdSm80INS1_25CollectiveMainloopFwdSm80ILi4ELi1ELb0EN4cute5tupleIJNS5_1CILi128EEENS7_ILi64EEES8_EEELi128ENS_6half_tEfNS_4arch4Sm80ELb0ELb0ELb0ELb1ELb1ELb0ELb1ELb0EEENS1_21CollectiveEpilogueFwdINS6_IJS8_S8_S9_EEENS6_IJNS7_ILi1EEESH_SH_EEESB_SD_Li128ELb1ELb1ELb0ELb0EEENS1_19SingleTileSchedulerILb1ELb0ELb1ELi128EEEEEEEEEvNT_6ParamsE,@"STO_CUDA_ENTRY STV_DEFAULT"
_ZN7cutlass13device_kernelIN5flash19enable_sm80_to_sm89INS1_16FlashAttnFwdSm80INS1_25CollectiveMainloopFwdSm80ILi4ELi1ELb0EN4cute5tupleIJNS5_1CILi128EEENS7_ILi64EEES8_EEELi128ENS_6half_tEfNS_4arch4Sm80ELb0ELb0ELb0ELb1ELb1ELb0ELb1ELb0EEENS1_21CollectiveEpilogueFwdINS6_IJS8_S8_S9_EEENS6_IJNS7_ILi1EEESH_SH_EEESB_SD_Li128ELb1ELb1ELb0ELb0EEENS1_19SingleTileSchedulerILb1ELb0ELb1ELi128EEEEEEEEEvNT_6ParamsE:
[----:B------:R-:W-:Y:S01]  /*0000*/  LDC R1, c[0x0][0x28] ;  /* 0x00000a00ff017b82 */ /* 0x000fe20000000800 */
[----:B------:R-:W-:Y:S05]  /*0010*/  EXIT ;  /* 0x000000000000794d */ /* 0x000fea0003800000 */
.L_x_10:
        /* <DEDUP_REMOVED lines=14> */
.L_x_28:


//--------------------- .text._ZN7cutlass13device_kernelIN5flash19enable_sm80_to_sm89INS1_16FlashAttnFwdSm80INS1_25CollectiveMainloopFwdSm80ILi4ELi1ELb0EN4cute5tupleIJNS5_1CILi128EEENS7_ILi64EEES8_EEELi128ENS_6half_tEfNS_4arch4Sm80ELb0ELb0ELb0ELb1ELb1ELb1ELb1ELb0EEENS1_21CollectiveEpilogueFwdINS6_IJS8_S8_S9_EEENS6_IJNS7_ILi1EEESH_SH_EEESB_SD_Li128ELb1ELb1ELb0ELb0EEENS1_19SingleTileSchedulerILb1ELb0ELb1ELi128EEEEEEEEEvNT_6ParamsE --------------------------
	.section	.text._ZN7cutlass13device_kernelIN5flash19enable_sm80_to_sm89INS1_16FlashAttnFwdSm80INS1_25CollectiveMainloopFwdSm80ILi4ELi1ELb0EN4cute5tupleIJNS5_1CILi128EEENS7_ILi64EEES8_EEELi128ENS_6half_tEfNS_4arch4Sm80ELb0ELb0ELb0ELb1ELb1ELb1ELb1ELb0EEENS1_21CollectiveEpilogueFwdINS6_IJS8_S8_S9_EEENS6_IJNS7_ILi1EEESH_SH_EEESB_SD_Li128ELb1ELb1ELb0ELb0EEENS1_19SingleTileSchedulerILb1ELb0ELb1ELi128EEEEEEEEEvNT_6ParamsE,"ax",@progbits
	.align	128
.text._ZN7cutlass13device_kernelIN5flash19enable_sm80_to_sm89INS1_16FlashAttnFwdSm80INS1_25CollectiveMainloopFwdSm80ILi4ELi1ELb0EN4cute5tupleIJNS5_1CILi128EEENS7_ILi64EEES8_EEELi128ENS_6half_tEfNS_4arch4Sm80ELb0ELb0ELb0ELb1ELb1ELb1ELb1ELb0EEENS1_21CollectiveEpilogueFwdINS6_IJS8_S8_S9_EEENS6_IJNS7_ILi1EEESH_SH_EEESB_SD_Li128ELb1ELb1ELb0ELb0EEENS1_19SingleTileSchedulerILb1ELb0ELb1ELi128EEEEEEEEEvNT_6ParamsE:
        .type           _ZN7cutlass13device_kernelIN5flash19enable_sm80_to_sm89INS1_16FlashAttnFwdSm80INS1_25CollectiveMainloopFwdSm80ILi4ELi1ELb0EN4cute5tupleIJNS5_1CILi128EEENS7_ILi64EEES8_EEELi128ENS_6half_tEfNS_4arch4Sm80ELb0ELb0ELb0ELb1ELb1ELb1ELb1ELb0EEENS1_21CollectiveEpilogueFwdINS6_IJS8_S8_S9_EEENS6_IJNS7_ILi1EEESH_SH_EEESB_SD_Li128ELb1ELb1ELb0ELb0EEENS1_19SingleTileSchedulerILb1ELb0ELb1ELi128EEEEEEEEEvNT_6ParamsE,@function
        .size           _ZN7cutlass13device_kernelIN5flash19enable_sm80_to_sm89INS1_16FlashAttnFwdSm80INS1_25CollectiveMainloopFwdSm80ILi4ELi1ELb0EN4cute5tupleIJNS5_1CILi128EEENS7_ILi64EEES8_EEELi128ENS_6half_tEfNS_4arch4Sm80ELb0ELb0ELb0ELb1ELb1ELb1ELb1ELb0EEENS1_21CollectiveEpilogueFwdINS6_IJS8_S8_S9_EEENS6_IJNS7_ILi1EEESH_SH_EEESB_SD_Li128ELb1ELb1ELb0ELb0EEENS1_19SingleTileSchedulerILb1ELb0ELb1ELi128EEEEEEEEEvNT_6ParamsE,(.L_x_29 - _ZN7cutlass13device_kernelIN5flash19enable_sm80_to_sm89INS1_16FlashAttnFwdSm80INS1_25CollectiveMainloopFwdSm80ILi4ELi1ELb0EN4cute5tupleIJNS5_1CILi128EEENS7_ILi64EEES8_EEELi128ENS_6half_tEfNS_4arch4Sm80ELb0ELb0ELb0ELb1ELb1ELb1ELb1ELb0EEENS1_21CollectiveEpilogueFwdINS6_IJS8_S8_S9_EEENS6_IJNS7_ILi1EEESH_SH_EEESB_SD_Li128ELb1ELb1ELb0ELb0EEENS1_19SingleTileSchedulerILb1ELb0ELb1ELi128EEEEEEEEEvNT_6ParamsE)
        .other          _ZN7cutlass13device_kernelIN5flash19enable_sm80_to_sm89INS1_16FlashAttnFwdSm80INS1_25CollectiveMainloopFwdSm80ILi4ELi1ELb0EN4cute5tupleIJNS5_1CILi128EEENS7_ILi64EEES8_EEELi128ENS_6half_tEfNS_4arch4Sm80ELb0ELb0ELb0ELb1ELb1ELb1ELb1ELb0EEENS1_21CollectiveEpilogueFwdINS6_IJS8_S8_S9_EEENS6_IJNS7_ILi1EEESH_SH_EEESB_SD_Li128ELb1ELb1ELb0ELb0EEENS1_19SingleTileSchedulerILb1ELb0ELb1ELi128EEEEEEEEEvNT_6ParamsE,@"STO_CUDA_ENTRY STV_DEFAULT"
_ZN7cutlass13device_kernelIN5flash19enable_sm80_to_sm89INS1_16FlashAttnFwdSm80INS1_25CollectiveMainloopFwdSm80ILi4ELi1ELb0EN4cute5tupleIJNS5_1CILi128EEENS7_ILi64EEES8_EEELi128ENS_6half_tEfNS_4arch4Sm80ELb0ELb0ELb0ELb1ELb1ELb1ELb1ELb0EEENS1_21CollectiveEpilogueFwdINS6_IJS8_S8_S9_EEENS6_IJNS7_ILi1EEESH_SH_EEESB_SD_Li128ELb1ELb1ELb0ELb0EEENS1_19SingleTileSchedulerILb1ELb0ELb1ELi128EEEEEEEEEvNT_6ParamsE:
[----:B------:R-:W-:Y:S01]  /*0000*/  LDC R1, c[0x0][0x28] ;  /* 0x00000a00ff017b82 */ /* 0x000fe20000000800 */
[----:B------:R-:W-:Y:S05]  /*0010*/  EXIT ;  /* 0x000000000000794d */ /* 0x000fea0003800000 */
.L_x_11:
        /* <DEDUP_REMOVED lines=14> */
.L_x_29:


//--------------------- .text._ZN7cutlass13device_kernelIN5flash19enable_sm80_to_sm89INS1_16FlashAttnFwdSm80INS1_25CollectiveMainloopFwdSm80ILi4ELi1ELb0EN4cute5tupleIJNS5_1CILi128EEENS7_ILi48EEES8_EEELi128ENS_6half_tEfNS_4arch4Sm80ELb0ELb1ELb0ELb0ELb1ELb0ELb1ELb0EEENS1_21CollectiveEpilogueFwdINS6_IJS8_S8_S9_EEENS6_IJNS7_ILi1EEESH_SH_EEESB_SD_Li128ELb0ELb1ELb0ELb0EEENS1_19SingleTileSchedulerILb0ELb0ELb1ELi128EEEEEEEEEvNT_6ParamsE --------------------------
	.section	.text._ZN7cutlass13device_kernelIN5flash19enable_sm80_to_sm89INS1_16FlashAttnFwdSm80INS1_25CollectiveMainloopFwdSm80ILi4ELi1ELb0EN4cute5tupleIJNS5_1CILi128EEENS7_ILi48EEES8_EEELi128ENS_6half_tEfNS_4arch4Sm80ELb0ELb1ELb0ELb0ELb1ELb0ELb1ELb0EEENS1_21CollectiveEpilogueFwdINS6_IJS8_S8_S9_EEENS6_IJNS7_ILi1EEESH_SH_EEESB_SD_Li128ELb0ELb1ELb0ELb0EEENS1_19SingleTileSchedulerILb0ELb0ELb1ELi128EEEEEEEEEvNT_6ParamsE,"ax",@progbits
	.align	128
.text._ZN7cutlass13device_kernelIN5flash19enable_sm80_to_sm89INS1_16FlashAttnFwdSm80INS1_25CollectiveMainloopFwdSm80ILi4ELi1ELb0EN4cute5tupleIJNS5_1CILi128EEENS7_ILi48EEES8_EEELi128ENS_6half_tEfNS_4arch4Sm80ELb0ELb1ELb0ELb0ELb1ELb0ELb1ELb0EEENS1_21CollectiveEpilogueFwdINS6_IJS8_S8_S9_EEENS6_IJNS7_ILi1EEESH_SH_EEESB_SD_Li128ELb0ELb1ELb0ELb0EEENS1_19SingleTileSchedulerILb0ELb0ELb1ELi128EEEEEEEEEvNT_6ParamsE:
        .type           _ZN7cutlass13device_kernelIN5flash19enable_sm80_to_sm89INS1_16FlashAttnFwdSm80INS1_25CollectiveMainloopFwdSm80ILi4ELi1ELb0EN4cute5tupleIJNS5_1CILi128EEENS7_ILi48EEES8_EEELi128ENS_6half_tEfNS_4arch4Sm80ELb0ELb1ELb0ELb0ELb1ELb0ELb1ELb0EEENS1_21CollectiveEpilogueFwdINS6_IJS8_S8_S9_EEENS6_IJNS7_ILi1EEESH_SH_EEESB_SD_Li128ELb0ELb1ELb0ELb0EEENS1_19SingleTileSchedulerILb0ELb0ELb1ELi128EEEEEEEEEvNT_6ParamsE,@function
        .size           _ZN7cutlass13device_kernelIN5flash19enable_sm80_to_sm89INS1_16FlashAttnFwdSm80INS1_25CollectiveMainloopFwdSm80ILi4ELi1ELb0EN4cute5tupleIJNS5_1CILi128EEENS7_ILi48EEES8_EEELi128ENS_6half_tEfNS_4arch4Sm80ELb0ELb1ELb0ELb0ELb1ELb0ELb1ELb0EEENS1_21CollectiveEpilogueFwdINS6_IJS8_S8_S9_EEENS6_IJNS7_ILi1EEESH_SH_EEESB_SD_Li128ELb0ELb1ELb0ELb0EEENS1_19SingleTileSchedulerILb0ELb0ELb1ELi128EEEEEEEEEvNT_6ParamsE,(.L_x_30 - _ZN7cutlass13device_kernelIN5flash19enable_sm80_to_sm89INS1_16FlashAttnFwdSm80INS1_25CollectiveMainloopFwdSm80ILi4ELi1ELb0EN4cute5tupleIJNS5_1CILi128EEENS7_ILi48EEES8_EEELi128ENS_6half_tEfNS_4arch4Sm80ELb0ELb1ELb0ELb0ELb1ELb0ELb1ELb0EEENS1_21CollectiveEpilogueFwdINS6_IJS8_S8_S9_EEENS6_IJNS7_ILi1EEESH_SH_EEESB_SD_Li128ELb0ELb1ELb0ELb0EEENS1_19SingleTileSchedulerILb0ELb0ELb1ELi128EEEEEEEEEvNT_6ParamsE)
        .other          _ZN7cutlass13device_kernelIN5flash19enable_sm80_to_sm89INS1_16FlashAttnFwdSm80INS1_25CollectiveMainloopFwdSm80ILi4ELi1ELb0EN4cute5tupleIJNS5_1CILi128EEENS7_ILi48EEES8_EEELi128ENS_6half_tEfNS_4arch4Sm80ELb0ELb1ELb0ELb0ELb1ELb0ELb1ELb0EEENS1_21CollectiveEpilogueFwdINS6_IJS8_S8_S9_EEENS6_IJNS7_ILi1EEESH_SH_EEESB_SD_Li128ELb0ELb1ELb0ELb0EEENS1_19SingleTileSchedulerILb0ELb0ELb1ELi128EEEEEEEEEvNT_6ParamsE,@"STO_CUDA_ENTRY STV_DEFAULT"
_ZN7cutlass13device_kernelIN5flash19enable_sm80_to_sm89INS1_16FlashAttnFwdSm80INS1_25CollectiveMainloopFwdSm80ILi4ELi1ELb0EN4cute5tupleIJNS5_1CILi128EEENS7_ILi48EEES8_EEELi128ENS_6half_tEfNS_4arch4Sm80ELb0ELb1ELb0ELb0ELb1ELb0ELb1ELb0EEENS1_21CollectiveEpilogueFwdINS6_IJS8_S8_S9_EEENS6_IJNS7_ILi1EEESH_SH_EEESB_SD_Li128ELb0ELb1ELb0ELb0EEENS1_19SingleTileSchedulerILb0ELb0ELb1ELi128EEEEEEEEEvNT_6ParamsE:
[----:B------:R-:W-:Y:S01]  /*0000*/  LDC R1, c[0x0][0x28] ;  /* 0x00000a00ff017b82 */ /* 0x000fe20000000800 */
[----:B------:R-:W-:Y:S05]  /*0010*/  EXIT ;  /* 0x000000000000794d */ /* 0x000fea0003800000 */
.L_x_12:
        /* <DEDUP_REMOVED lines=14> */
.L_x_30:


//--------------------- .text._ZN7cutlass13device_kernelIN5flash19enable_sm80_to_sm89INS1_16FlashAttnFwdSm80INS1_25CollectiveMainloopFwdSm80ILi4ELi1ELb0EN4cute5tupleIJNS5_1CILi128EEENS7_ILi48EEES8_EEELi128ENS_6half_tEfNS_4arch4Sm80ELb0ELb1ELb0ELb1ELb1ELb0ELb1ELb0EEENS1_21CollectiveEpilogueFwdINS6_IJS8_S8_S9_EEENS6_IJNS7_ILi1EEESH_SH_EEESB_SD_Li128ELb1ELb1ELb0ELb0EEENS1_19SingleTileSchedulerILb1ELb0ELb1ELi128EEEEEEEEEvNT_6ParamsE --------------------------
	.section	.text._ZN7cutlass13device_kernelIN5flash19enable_sm80_to_sm89INS1_16FlashAttnFwdSm80INS1_25CollectiveMainloopFwdSm80ILi4ELi1ELb0EN4cute5tupleIJNS5_1CILi128EEENS7_ILi48EEES8_EEELi128ENS_6half_tEfNS_4arch4Sm80ELb0ELb1ELb0ELb1ELb1ELb0ELb1ELb0EEENS1_21CollectiveEpilogueFwdINS6_IJS8_S8_S9_EEENS6_IJNS7_ILi1EEESH_SH_EEESB_SD_Li128ELb1ELb1ELb0ELb0EEENS1_19SingleTileSchedulerILb1ELb0ELb1ELi128EEEEEEEEEvNT_6ParamsE,"ax",@progbits
	.align	128
.text._ZN7cutlass13device_kernelIN5flash19enable_sm80_to_sm89INS1_16FlashAttnFwdSm80INS1_25CollectiveMainloopFwdSm80ILi4ELi1ELb0EN4cute5tupleIJNS5_1CILi128EEENS7_ILi48EEES8_EEELi128ENS_6half_tEfNS_4arch4Sm80ELb0ELb1ELb0ELb1ELb1ELb0ELb1ELb0EEENS1_21CollectiveEpilogueFwdINS6_IJS8_S8_S9_EEENS6_IJNS7_ILi1EEESH_SH_EEESB_SD_Li128ELb1ELb1ELb0ELb0EEENS1_19SingleTileSchedulerILb1ELb0ELb1ELi128EEEEEEEEEvNT_6ParamsE:
        .type           _ZN7cutlass13device_kernelIN5flash19enable_sm80_to_sm89INS1_16FlashAttnFwdSm80INS1_25CollectiveMainloopFwdSm80ILi4ELi1ELb0EN4cute5tupleIJNS5_1CILi128EEENS7_ILi48EEES8_EEELi128ENS_6half_tEfNS_4arch4Sm80ELb0ELb1ELb0ELb1ELb1ELb0ELb1ELb0EEENS1_21CollectiveEpilogueFwdINS6_IJS8_S8_S9_EEENS6_IJNS7_ILi1EEESH_SH_EEESB_SD_Li128ELb1ELb1ELb0ELb0EEENS1_19SingleTileSchedulerILb1ELb0ELb1ELi128EEEEEEEEEvNT_6ParamsE,@function
        .size           _ZN7cutlass13device_kernelIN5flash19enable_sm80_to_sm89INS1_16FlashAttnFwdSm80INS1_25CollectiveMainloopFwdSm80ILi4ELi1ELb0EN4cute5tupleIJNS5_1CILi128EEENS7_ILi48EEES8_EEELi128ENS_6half_tEfNS_4arch4Sm80ELb0ELb1ELb0ELb1ELb1ELb0ELb1ELb0EEENS1_21CollectiveEpilogueFwdINS6_IJS8_S8_S9_EEENS6_IJNS7_ILi1EEESH_SH_EEESB_SD_Li128ELb1ELb1ELb0ELb0EEENS1_19SingleTileSchedulerILb1ELb0ELb1ELi128EEEEEEEEEvNT_6ParamsE,(.L_x_31 - _ZN7cutlass13device_kernelIN5flash19enable_sm80_to_sm89INS1_16FlashAttnFwdSm80INS1_25CollectiveMainloopFwdSm80ILi4ELi1ELb0EN4cute5tupleIJNS5_1CILi128EEENS7_ILi48EEES8_EEELi128ENS_6half_tEfNS_4arch4Sm80ELb0ELb1ELb0ELb1ELb1ELb0ELb1ELb0EEENS1_21CollectiveEpilogueFwdINS6_IJS8_S8_S9_EEENS6_IJNS7_ILi1EEESH_SH_EEESB_SD_Li128ELb1ELb1ELb0ELb0EEENS1_19SingleTileSchedulerILb1ELb0ELb1ELi128EEEEEEEEEvNT_6ParamsE)
        .other          _ZN7cutlass13device_kernelIN5flash19enable_sm80_to_sm89INS1_16FlashAttnFwdSm80INS1_25CollectiveMainloopFwdSm80ILi4ELi1ELb0EN4cute5tupleIJNS5_1CILi128EEENS7_ILi48EEES8_EEELi128ENS_6half_tEfNS_4arch4Sm80ELb0ELb1ELb0ELb1ELb1ELb0ELb1ELb0EEENS1_21CollectiveEpilogueFwdINS6_IJS8_S8_S9_EEENS6_IJNS7_ILi1EEESH_SH_EEESB_SD_Li128ELb1ELb1ELb0ELb0EEENS1_19SingleTileSchedulerILb1ELb0ELb1ELi128EEEEEEEEEvNT_6ParamsE,@"STO_CUDA_ENTRY STV_DEFAULT"
_ZN7cutlass13device_kernelIN5flash19enable_sm80_to_sm89INS1_16FlashAttnFwdSm80INS1_25CollectiveMainloopFwdSm80ILi4ELi1ELb0EN4cute5tupleIJNS5_1CILi128EEENS7_ILi48EEES8_EEELi128ENS_6half_tEfNS_4arch4Sm80ELb0ELb1ELb0ELb1ELb1ELb0ELb1ELb0EEENS1_21CollectiveEpilogueFwdINS6_IJS8_S8_S9_EEENS6_IJNS7_ILi1EEESH_SH_EEESB_SD_Li128ELb1ELb1ELb0ELb0EEENS1_19SingleTileSchedulerILb1ELb0ELb1ELi128EEEEEEEEEvNT_6ParamsE:
[----:B------:R-:W-:Y:S01]  /*0000*/  LDC R1, c[0x0][0x28] ;  /* 0x00000a00ff017b82 */ /* 0x000fe20000000800 */
[----:B------:R-:W-:Y:S05]  /*0010*/  EXIT ;  /* 0x000000000000794d */ /* 0x000fea0003800000 */
.L_x_13:
        /* <DEDUP_REMOVED lines=14> */
.L_x_31:


//--------------------- .text._ZN7cutlass13device_kernelIN5flash19enable_sm80_to_sm89INS1_16FlashAttnFwdSm80INS1_25CollectiveMainloopFwdSm80ILi4ELi1ELb0EN4cute5tupleIJNS5_1CILi128EEENS7_ILi48EEES8_EEELi128ENS_6half_tEfNS_4arch4Sm80ELb0ELb1ELb0ELb1ELb1ELb1ELb1ELb0EEENS1_21CollectiveEpilogueFwdINS6_IJS8_S8_S9_EEENS6_IJNS7_ILi1EEESH_SH_EEESB_SD_Li128ELb1ELb1ELb0ELb0EEENS1_19SingleTileSchedulerILb1ELb0ELb1ELi128EEEEEEEEEvNT_6ParamsE --------------------------
	.section	.text._ZN7cutlass13device_kernelIN5flash19enable_sm80_to_sm89INS1_16FlashAttnFwdSm80INS1_25CollectiveMainloopFwdSm80ILi4ELi1ELb0EN4cute5tupleIJNS5_1CILi128EEENS7_ILi48EEES8_EEELi128ENS_6half_tEfNS_4arch4Sm80ELb0ELb1ELb0ELb1ELb1ELb1ELb1ELb0EEENS1_21CollectiveEpilogueFwdINS6_IJS8_S8_S9_EEENS6_IJNS7_ILi1EEESH_SH_EEESB_SD_Li128ELb1ELb1ELb0ELb0EEENS1_19SingleTileSchedulerILb1ELb0ELb1ELi128EEEEEEEEEvNT_6ParamsE,"ax",@progbits
	.align	128
.text._ZN7cutlass13device_kernelIN5flash19enable_sm80_to_sm89INS1_16FlashAttnFwdSm80INS1_25CollectiveMainloopFwdSm80ILi4ELi1ELb0EN4cute5tupleIJNS5_1CILi128EEENS7_ILi48EEES8_EEELi128ENS_6half_tEfNS_4arch4Sm80ELb0ELb1ELb0ELb1ELb1ELb1ELb1ELb0EEENS1_21CollectiveEpilogueFwdINS6_IJS8_S8_S9_EEENS6_IJNS7_ILi1EEESH_SH_EEESB_SD_Li128ELb1ELb1ELb0ELb0EEENS1_19SingleTileSchedulerILb1ELb0ELb1ELi128EEEEEEEEEvNT_6ParamsE:
        .type           _ZN7cutlass13device_kernelIN5flash19enable_sm80_to_sm89INS1_16FlashAttnFwdSm80INS1_25CollectiveMainloopFwdSm80ILi4ELi1ELb0EN4cute5tupleIJNS5_1CILi128EEENS7_ILi48EEES8_EEELi128ENS_6half_tEfNS_4arch4Sm80ELb0ELb1ELb0ELb1ELb1ELb1ELb1ELb0EEENS1_21CollectiveEpilogueFwdINS6_IJS8_S8_S9_EEENS6_IJNS7_ILi1EEESH_SH_EEESB_SD_Li128ELb1ELb1ELb0ELb0EEENS1_19SingleTileSchedulerILb1ELb0ELb1ELi128EEEEEEEEEvNT_6ParamsE,@function
        .size           _ZN7cutlass13device_kernelIN5flash19enable_sm80_to_sm89INS1_16FlashAttnFwdSm80INS1_25CollectiveMainloopFwdSm80ILi4ELi1ELb0EN4cute5tupleIJNS5_1CILi128EEENS7_ILi48EEES8_EEELi128ENS_6half_tEfNS_4arch4Sm80ELb0ELb1ELb0ELb1ELb1ELb1ELb1ELb0EEENS1_21CollectiveEpilogueFwdINS6_IJS8_S8_S9_EEENS6_IJNS7_ILi1EEESH_SH_EEESB_SD_Li128ELb1ELb1ELb0ELb0EEENS1_19SingleTileSchedulerILb1ELb0ELb1ELi128EEEEEEEEEvNT_6ParamsE,(.L_x_32 - _ZN7cutlass13device_kernelIN5flash19enable_sm80_to_sm89INS1_16FlashAttnFwdSm80INS1_25CollectiveMainloopFwdSm80ILi4ELi1ELb0EN4cute5tupleIJNS5_1CILi128EEENS7_ILi48EEES8_EEELi128ENS_6half_tEfNS_4arch4Sm80ELb0ELb1ELb0ELb1ELb1ELb1ELb1ELb0EEENS1_21CollectiveEpilogueFwdINS6_IJS8_S8_S9_EEENS6_IJNS7_ILi1EEESH_SH_EEESB_SD_Li128ELb1ELb1ELb0ELb0EEENS1_19SingleTileSchedulerILb1ELb0ELb1ELi128EEEEEEEEEvNT_6ParamsE)
        .other          _ZN7cutlass13device_kernelIN5flash19enable_sm80_to_sm89INS1_16FlashAttnFwdSm80INS1_25CollectiveMainloopFwdSm80ILi4ELi1ELb0EN4cute5tupleIJNS5_1CILi128EEENS7_ILi48EEES8_EEELi128ENS_6half_tEfNS_4arch4Sm80ELb0ELb1ELb0ELb1ELb1ELb1ELb1ELb0EEENS1_21CollectiveEpilogueFwdINS6_IJS8_S8_S9_EEENS6_IJNS7_ILi1EEESH_SH_EEESB_SD_Li128ELb1ELb1ELb0ELb0EEENS1_19SingleTileSchedulerILb1ELb0ELb1ELi128EEEEEEEEEvNT_6ParamsE,@"STO_CUDA_ENTRY STV_DEFAULT"
_ZN7cutlass13device_kernelIN5flash19enable_sm80_to_sm89INS1_16FlashAttnFwdSm80INS1_25CollectiveMainloopFwdSm80ILi4ELi1ELb0EN4cute5tupleIJNS5_1CILi128EEENS7_ILi48EEES8_EEELi128ENS_6half_tEfNS_4arch4Sm80ELb0ELb1ELb0ELb1ELb1ELb1ELb1ELb0EEENS1_21CollectiveEpilogueFwdINS6_IJS8_S8_S9_EEENS6_IJNS7_ILi1EEESH_SH_EEESB_SD_Li128ELb1ELb1ELb0ELb0EEENS1_19SingleTileSchedulerILb1ELb0ELb1ELi128EEEEEEEEEvNT_6ParamsE:
[----:B------:R-:W-:Y:S01]  /*0000*/  LDC R1, c[0x0][0x28] ;  /* 0x00000a00ff017b82 */ /* 0x000fe20000000800 */
[----:B------:R-:W-:Y:S05]  /*0010*/  EXIT ;  /* 0x000000000000794d */ /* 0x000fea0003800000 */
.L_x_14:
        /* <DEDUP_REMOVED lines=14> */
.L_x_32:


//--------------------- .text._ZN7cutlass13device_kernelIN5flash19enable_sm80_to_sm89INS1_16FlashAttnFwdSm80INS1_25CollectiveMainloopFwdSm80ILi4ELi1ELb0EN4cute5tupleIJNS5_1CILi128EEENS7_ILi64EEES8_EEELi128ENS_6half_tEfNS_4arch4Sm80ELb1ELb0ELb0ELb0ELb1ELb0ELb1ELb0EEENS1_21CollectiveEpilogueFwdINS6_IJS8_S8_S9_EEENS6_IJNS7_ILi1EEESH_SH_EEESB_SD_Li128ELb0ELb1ELb0ELb0EEENS1_30DynamicPersistentTileSchedulerILi128ELi128ELb0ELb1ELb0EEEEEEEEEvNT_6ParamsE --------------------------
	.section	.text._ZN7cutlass13device_kernelIN5flash19enable_sm80_to_sm89INS1_16FlashAttnFwdSm80INS1_25CollectiveMainloopFwdSm80ILi4ELi1ELb0EN4cute5tupleIJNS5_1CILi128EEENS7_ILi64EEES8_EEELi128ENS_6half_tEfNS_4arch4Sm80ELb1ELb0ELb0ELb0ELb1ELb0ELb1ELb0EEENS1_21CollectiveEpilogueFwdINS6_IJS8_S8_S9_EEENS6_IJNS7_ILi1EEESH_SH_EEESB_SD_Li128ELb0ELb1ELb0ELb0EEENS1_30DynamicPersistentTileSchedulerILi128ELi128ELb0ELb1ELb0EEEEEEEEEvNT_6ParamsE,"ax",@progbits
	.align	128
.text._ZN7cutlass13device_kernelIN5flash19enable_sm80_to_sm89INS1_16FlashAttnFwdSm80INS1_25CollectiveMainloopFwdSm80ILi4ELi1ELb0EN4cute5tupleIJNS5_1CILi128EEENS7_ILi64EEES8_EEELi128ENS_6half_tEfNS_4arch4Sm80ELb1ELb0ELb0ELb0ELb1ELb0ELb1ELb0EEENS1_21CollectiveEpilogueFwdINS6_IJS8_S8_S9_EEENS6_IJNS7_ILi1EEESH_SH_EEESB_SD_Li128ELb0ELb1ELb0ELb0EEENS1_30DynamicPersistentTileSchedulerILi128ELi128ELb0ELb1ELb0EEEEEEEEEvNT_6ParamsE:
        .type           _ZN7cutlass13device_kernelIN5flash19enable_sm80_to_sm89INS1_16FlashAttnFwdSm80INS1_25CollectiveMainloopFwdSm80ILi4ELi1ELb0EN4cute5tupleIJNS5_1CILi128EEENS7_ILi64EEES8_EEELi128ENS_6half_tEfNS_4arch4Sm80ELb1ELb0ELb0ELb0ELb1ELb0ELb1ELb0EEENS1_21CollectiveEpilogueFwdINS6_IJS8_S8_S9_EEENS6_IJNS7_ILi1EEESH_SH_EEESB_SD_Li128ELb0ELb1ELb0ELb0EEENS1_30DynamicPersistentTileSchedulerILi128ELi128ELb0ELb1ELb0EEEEEEEEEvNT_6ParamsE,@function
        .size           _ZN7cutlass13device_kernelIN5flash19enable_sm80_to_sm89INS1_16FlashAttnFwdSm80INS1_25CollectiveMainloopFwdSm80ILi4ELi1ELb0EN4cute5tupleIJNS5_1CILi128EEENS7_ILi64EEES8_EEELi128ENS_6half_tEfNS_4arch4Sm80ELb1ELb0ELb0ELb0ELb1ELb0ELb1ELb0EEENS1_21CollectiveEpilogueFwdINS6_IJS8_S8_S9_EEENS6_IJNS7_ILi1EEESH_SH_EEESB_SD_Li128ELb0ELb1ELb0ELb0EEENS1_30DynamicPersistentTileSchedulerILi128ELi128ELb0ELb1ELb0EEEEEEEEEvNT_6ParamsE,(.L_x_33 - _ZN7cutlass13device_kernelIN5flash19enable_sm80_to_sm89INS1_16FlashAttnFwdSm80INS1_25CollectiveMainloopFwdSm80ILi4ELi1ELb0EN4cute5tupleIJNS5_1CILi128EEENS7_ILi64EEES8_EEELi128ENS_6half_tEfNS_4arch4Sm80ELb1ELb0ELb0ELb0ELb1ELb0ELb1ELb0EEENS1_21CollectiveEpilogueFwdINS6_IJS8_S8_S9_EEENS6_IJNS7_ILi1EEESH_SH_EEESB_SD_Li128ELb0ELb1ELb0ELb0EEENS1_30DynamicPersistentTileSchedulerILi128ELi128ELb0ELb1ELb0EEEEEEEEEvNT_6ParamsE)
        .other          _ZN7cutlass13device_kernelIN5flash19enable_sm80_to_sm89INS1_16FlashAttnFwdSm80INS1_25CollectiveMainloopFwdSm80ILi4ELi1ELb0EN4cute5tupleIJNS5_1CILi128EEENS7_ILi64EEES8_EEELi128ENS_6half_tEfNS_4arch4Sm80ELb1ELb0ELb0ELb0ELb1ELb0ELb1ELb0EEENS1_21CollectiveEpilogueFwdINS6_IJS8_S8_S9_EEENS6_IJNS7_ILi1EEESH_SH_EEESB_SD_Li128ELb0ELb1ELb0ELb0EEENS1_30DynamicPersistentTileSchedulerILi128ELi128ELb0ELb1ELb0EEEEEEEEEvNT_6ParamsE,@"STO_CUDA_ENTRY STV_DEFAULT"
_ZN7cutlass13device_kernelIN5flash19enable_sm80_to_sm89INS1_16FlashAttnFwdSm80INS1_25CollectiveMainloopFwdSm80ILi4ELi1ELb0EN4cute5tupleIJNS5_1CILi128EEENS7_ILi64EEES8_EEELi128ENS_6half_tEfNS_4arch4Sm80ELb1ELb0ELb0ELb0ELb1ELb0ELb1ELb0EEENS1_21CollectiveEpilogueFwdINS6_IJS8_S8_S9_EEENS6_IJNS7_ILi1EEESH_SH_EEESB_SD_Li128ELb0ELb1ELb0ELb0EEENS1_30DynamicPersistentTileSchedulerILi128ELi128ELb0ELb1ELb0EEEEEEEEEvNT_6ParamsE:
[----:B------:R-:W-:Y:S01]  /*0000*/  LDC R1, c[0x0][0x28] ;  /* 0x00000a00ff017b82 */ /* 0x000fe20000000800 */
[----:B------:R-:W-:Y:S05]  /*0010*/  EXIT ;  /* 0x000000000000794d */ /* 0x000fea0003800000 */
.L_x_15:
        /* <DEDUP_REMOVED lines=14> */
.L_x_33:


//--------------------- .text._ZN7cutlass13device_kernelIN5flash19enable_sm80_to_sm89INS1_16FlashAttnFwdSm80INS1_25CollectiveMainloopFwdSm80ILi4ELi1ELb0EN4cute5tupleIJNS5_1CILi128EEENS7_ILi64EEES8_EEELi128ENS_6half_tEfNS_4arch4Sm80ELb1ELb0ELb0ELb1ELb1ELb0ELb1ELb0EEENS1_21CollectiveEpilogueFwdINS6_IJS8_S8_S9_EEENS6_IJNS7_ILi1EEESH_SH_EEESB_SD_Li128ELb1ELb1ELb0ELb0EEENS1_19SingleTileSchedulerILb1ELb0ELb1ELi128EEEEEEEEEvNT_6ParamsE --------------------------
	.section	.text._ZN7cutlass13device_kernelIN5flash19enable_sm80_to_sm89INS1_16FlashAttnFwdSm80INS1_25CollectiveMainloopFwdSm80ILi4ELi1ELb0EN4cute5tupleIJNS5_1CILi128EEENS7_ILi64EEES8_EEELi128ENS_6half_tEfNS_4arch4Sm80ELb1ELb0ELb0ELb1ELb1ELb0ELb1ELb0EEENS1_21CollectiveEpilogueFwdINS6_IJS8_S8_S9_EEENS6_IJNS7_ILi1EEESH_SH_EEESB_SD_Li128ELb1ELb1ELb0ELb0EEENS1_19SingleTileSchedulerILb1ELb0ELb1ELi128EEEEEEEEEvNT_6ParamsE,"ax",@progbits
	.align	128
.text._ZN7cutlass13device_kernelIN5flash19enable_sm80_to_sm89INS1_16FlashAttnFwdSm80INS1_25CollectiveMainloopFwdSm80ILi4ELi1ELb0EN4cute5tupleIJNS5_1CILi128EEENS7_ILi64EEES8_EEELi128ENS_6half_tEfNS_4arch4Sm80ELb1ELb0ELb0ELb1ELb1ELb0ELb1ELb0EEENS1_21CollectiveEpilogueFwdINS6_IJS8_S8_S9_EEENS6_IJNS7_ILi1EEESH_SH_EEESB_SD_Li128ELb1ELb1ELb0ELb0EEENS1_19SingleTileSchedulerILb1ELb0ELb1ELi128EEEEEEEEEvNT_6ParamsE:
        .type           _ZN7cutlass13device_kernelIN5flash19enable_sm80_to_sm89INS1_16FlashAttnFwdSm80INS1_25CollectiveMainloopFwdSm80ILi4ELi1ELb0EN4cute5tupleIJNS5_1CILi128EEENS7_ILi64EEES8_EEELi128ENS_6half_tEfNS_4arch4Sm80ELb1ELb0ELb0ELb1ELb1ELb0ELb1ELb0EEENS1_21CollectiveEpilogueFwdINS6_IJS8_S8_S9_EEENS6_IJNS7_ILi1EEESH_SH_EEESB_SD_Li128ELb1ELb1ELb0ELb0EEENS1_19SingleTileSchedulerILb1ELb0ELb1ELi128EEEEEEEEEvNT_6ParamsE,@function
        .size           _ZN7cutlass13device_kernelIN5flash19enable_sm80_to_sm89INS1_16FlashAttnFwdSm80INS1_25CollectiveMainloopFwdSm80ILi4ELi1ELb0EN4cute5tupleIJNS5_1CILi128EEENS7_ILi64EEES8_EEELi128ENS_6half_tEfNS_4arch4Sm80ELb1ELb0ELb0ELb1ELb1ELb0ELb1ELb0EEENS1_21CollectiveEpilogueFwdINS6_IJS8_S8_S9_EEENS6_IJNS7_ILi1EEESH_SH_EEESB_SD_Li128ELb1ELb1ELb0ELb0EEENS1_19SingleTileSchedulerILb1ELb0ELb1ELi128EEEEEEEEEvNT_6ParamsE,(.L_x_34 - _ZN7cutlass13device_kernelIN5flash19enable_sm80_to_sm89INS1_16FlashAttnFwdSm80INS1_25CollectiveMainloopFwdSm80ILi4ELi1ELb0EN4cute5tupleIJNS5_1CILi128EEENS7_ILi64EEES8_EEELi128ENS_6half_tEfNS_4arch4Sm80ELb1ELb0ELb0ELb1ELb1ELb0ELb1ELb0EEENS1_21CollectiveEpilogueFwdINS6_IJS8_S8_S9_EEENS6_IJNS7_ILi1EEESH_SH_EEESB_SD_Li128ELb1ELb1ELb0ELb0EEENS1_19SingleTileSchedulerILb1ELb0ELb1ELi128EEEEEEEEEvNT_6ParamsE)
        .other          _ZN7cutlass13device_kernelIN5flash19enable_sm80_to_sm89INS1_16FlashAttnFwdSm80INS1_25CollectiveMainloopFwdSm80ILi4ELi1ELb0EN4cute5tupleIJNS5_1CILi128EEENS7_ILi64EEES8_EEELi128ENS_6half_tEfNS_4arch4Sm80ELb1ELb0ELb0ELb1ELb1ELb0ELb1ELb0EEENS1_21CollectiveEpilogueFwdINS6_IJS8_S8_S9_EEENS6_IJNS7_ILi1EEESH_SH_EEESB_SD_Li128ELb1ELb1ELb0ELb0EEENS1_19SingleTileSchedulerILb1ELb0ELb1ELi128EEEEEEEEEvNT_6ParamsE,@"STO_CUDA_ENTRY STV_DEFAULT"
_ZN7cutlass13device_kernelIN5flash19enable_sm80_to_sm89INS1_16FlashAttnFwdSm80INS1_25CollectiveMainloopFwdSm80ILi4ELi1ELb0EN4cute5tupleIJNS5_1CILi128EEENS7_ILi64EEES8_EEELi128ENS_6half_tEfNS_4arch4Sm80ELb1ELb0ELb0ELb1ELb1ELb0ELb1ELb0EEENS1_21CollectiveEpilogueFwdINS6_IJS8_S8_S9_EEENS6_IJNS7_ILi1EEESH_SH_EEESB_SD_Li128ELb1ELb1ELb0ELb0EEENS1_19SingleTileSchedulerILb1ELb0ELb1ELi128EEEEEEEEEvNT_6ParamsE:
[----:B------:R-:W-:Y:S01]  /*0000*/  LDC R1, c[0x0][0x28] ;  /* 0x00000a00ff017b82 */ /* 0x000fe20000000800 */
[----:B------:R-:W-:Y:S05]  /*0010*/  EXIT ;  /* 0x000000000000794d */ /* 0x000fea0003800000 */
.L_x_16:
        /* <DEDUP_REMOVED lines=14> */
.L_x_34:


//--------------------- .text._ZN7cutlass13device_kernelIN5flash19enable_sm80_to_sm89INS1_16FlashAttnFwdSm80INS1_25CollectiveMainloopFwdSm80ILi4ELi1ELb0EN4cute5tupleIJNS5_1CILi128EEENS7_ILi64EEES8_EEELi128ENS_6half_tEfNS_4arch4Sm80ELb1ELb0ELb0ELb1ELb1ELb1ELb1ELb0EEENS1_21CollectiveEpilogueFwdINS6_IJS8_S8_S9_EEENS6_IJNS7_ILi1EEESH_SH_EEESB_SD_Li128ELb1ELb1ELb0ELb0EEENS1_19SingleTileSchedulerILb1ELb0ELb1ELi128EEEEEEEEEvNT_6ParamsE --------------------------
	.section	.text._ZN7cutlass13device_kernelIN5flash19enable_sm80_to_sm89INS1_16FlashAttnFwdSm80INS1_25CollectiveMainloopFwdSm80ILi4ELi1ELb0EN4cute5tupleIJNS5_1CILi128EEENS7_ILi64EEES8_EEELi128ENS_6half_tEfNS_4arch4Sm80ELb1ELb0ELb0ELb1ELb1ELb1ELb1ELb0EEENS1_21CollectiveEpilogueFwdINS6_IJS8_S8_S9_EEENS6_IJNS7_ILi1EEESH_SH_EEESB_SD_Li128ELb1ELb1ELb0ELb0EEENS1_19SingleTileSchedulerILb1ELb0ELb1ELi128EEEEEEEEEvNT_6ParamsE,"ax",@progbits
	.align	128
.text._ZN7cutlass13device_kernelIN5flash19enable_sm80_to_sm89INS1_16FlashAttnFwdSm80INS1_25CollectiveMainloopFwdSm80ILi4ELi1ELb0EN4cute5tupleIJNS5_1CILi128EEENS7_ILi64EEES8_EEELi128ENS_6half_tEfNS_4arch4Sm80ELb1ELb0ELb0ELb1ELb1ELb1ELb1ELb0EEENS1_21CollectiveEpilogueFwdINS6_IJS8_S8_S9_EEENS6_IJNS7_ILi1EEESH_SH_EEESB_SD_Li128ELb1ELb1ELb0ELb0EEENS1_19SingleTileSchedulerILb1ELb0ELb1ELi128EEEEEEEEEvNT_6ParamsE:
        .type           _ZN7cutlass13device_kernelIN5flash19enable_sm80_to_sm89INS1_16FlashAttnFwdSm80INS1_25CollectiveMainloopFwdSm80ILi4ELi1ELb0EN4cute5tupleIJNS5_1CILi128EEENS7_ILi64EEES8_EEELi128ENS_6half_tEfNS_4arch4Sm80ELb1ELb0ELb0ELb1ELb1ELb1ELb1ELb0EEENS1_21CollectiveEpilogueFwdINS6_IJS8_S8_S9_EEENS6_IJNS7_ILi1EEESH_SH_EEESB_SD_Li128ELb1ELb1ELb0ELb0EEENS1_19SingleTileSchedulerILb1ELb0ELb1ELi128EEEEEEEEEvNT_6ParamsE,@function
        .size           _ZN7cutlass13device_kernelIN5flash19enable_sm80_to_sm89INS1_16FlashAttnFwdSm80INS1_25CollectiveMainloopFwdSm80ILi4ELi1ELb0EN4cute5tupleIJNS5_1CILi128EEENS7_ILi64EEES8_EEELi128ENS_6half_tEfNS_4arch4Sm80ELb1ELb0ELb0ELb1ELb1ELb1ELb1ELb0EEENS1_21CollectiveEpilogueFwdINS6_IJS8_S8_S9_EEENS6_IJNS7_ILi1EEESH_SH_EEESB_SD_Li128ELb1ELb1ELb0ELb0EEENS1_19SingleTileSchedulerILb1ELb0ELb1ELi128EEEEEEEEEvNT_6ParamsE,(.L_x_35 - _ZN7cutlass13device_kernelIN5flash19enable_sm80_to_sm89INS1_16FlashAttnFwdSm80INS1_25CollectiveMainloopFwdSm80ILi4ELi1ELb0EN4cute5tupleIJNS5_1CILi128EEENS7_ILi64EEES8_EEELi128ENS_6half_tEfNS_4arch4Sm80ELb1ELb0ELb0ELb1ELb1ELb1ELb1ELb0EEENS1_21CollectiveEpilogueFwdINS6_IJS8_S8_S9_EEENS6_IJNS7_ILi1EEESH_SH_EEESB_SD_Li128ELb1ELb1ELb0ELb0EEENS1_19SingleTileSchedulerILb1ELb0ELb1ELi128EEEEEEEEEvNT_6ParamsE)
        .other          _ZN7cutlass13device_kernelIN5flash19enable_sm80_to_sm89INS1_16FlashAttnFwdSm80INS1_25CollectiveMainloopFwdSm80ILi4ELi1ELb0EN4cute5tupleIJNS5_1CILi128EEENS7_ILi64EEES8_EEELi128ENS_6half_tEfNS_4arch4Sm80ELb1ELb0ELb0ELb1ELb1ELb1ELb1ELb0EEENS1_21CollectiveEpilogueFwdINS6_IJS8_S8_S9_EEENS6_IJNS7_ILi1EEESH_SH_EEESB_SD_Li128ELb1ELb1ELb0ELb0EEENS1_19SingleTileSchedulerILb1ELb0ELb1ELi128EEEEEEEEEvNT_6ParamsE,@"STO_CUDA_ENTRY STV_DEFAULT"
_ZN7cutlass13device_kernelIN5flash19enable_sm80_to_sm89INS1_16FlashAttnFwdSm80INS1_25CollectiveMainloopFwdSm80ILi4ELi1ELb0EN4cute5tupleIJNS5_1CILi128EEENS7_ILi64EEES8_EEELi128ENS_6half_tEfNS_4arch4Sm80ELb1ELb0ELb0ELb1ELb1ELb1ELb1ELb0EEENS1_21CollectiveEpilogueFwdINS6_IJS8_S8_S9_EEENS6_IJNS7_ILi1EEESH_SH_EEESB_SD_Li128ELb1ELb1ELb0ELb0EEENS1_19SingleTileSchedulerILb1ELb0ELb1ELi128EEEEEEEEEvNT_6ParamsE:
[----:B------:R-:W-:Y:S01]  /*0000*/  LDC R1, c[0x0][0x28] ;  /* 0x00000a00ff017b82 */ /* 0x000fe20000000800 */
[----:B------:R-:W-:Y:S05]  /*0010*/  EXIT ;  /* 0x000000000000794d */ /* 0x000fea0003800000 */
.L_x_17:
        /* <DEDUP_REMOVED lines=14> */
.L_x_35:


//--------------------- .nv.shared.reserved.0     --------------------------
	.section	.nv.shared.reserved.0,"aw",@nobits
	.weak		__nv_reservedSMEM_offset_0_alias
	.size		__nv_reservedSMEM_offset_0_alias, 0, 0
	.other		__nv_reservedSMEM_offset_0_alias,@"STO_CUDA_RESERVED_SHARED STV_DEFAULT"
__nv_reservedSMEM_offset_0_alias:
	.zero		0


//--------------------- .nv.global                --------------------------
	.section	.nv.global,"aw",@nobits
.nv.global:
	.type		_ZN72_INTERNAL_084a2e7e_36_flash_fwd_hdim128_fp16_paged_sm80_cu_b81ac279_29994cute1_E,@object
	.size		_ZN72_INTERNAL_084a2e7e_36_flash_fwd_hdim128_fp16_paged_sm80_cu_b81ac279_29994cute1_E,(_ZN72_INTERNAL_084a2e7e_36_flash_fwd_hdim128_fp16_paged_sm80_cu_b81ac279_29994cuda3std3__45__cpo6cbeginE - _ZN72_INTERNAL_084a2e7e_36_flash_fwd_hdim128_fp16_paged_sm80_cu_b81ac279_29994cute1_E)
_ZN72_INTERNAL_084a2e7e_36_flash_fwd_hdim128_fp16_paged_sm80_cu_b81ac279_29994cute1_E:
	.zero		1
	.type		_ZN72_INTERNAL_084a2e7e_36_flash_fwd_hdim128_fp16_paged_sm80_cu_b81ac279_29994cuda3std3__45__cpo6cbeginE,@object
	.size		_ZN72_INTERNAL_084a2e7e_36_flash_fwd_hdim128_fp16_paged_sm80_cu_b81ac279_29994cuda3std3__45__cpo6cbeginE,(_ZN72_INTERNAL_084a2e7e_36_flash_fwd_hdim128_fp16_paged_sm80_cu_b81ac279_29994cuda3std3__48in_placeE - _ZN72_INTERNAL_084a2e7e_36_flash_fwd_hdim128_fp16_paged_sm80_cu_b81ac279_29994cuda3std3__45__cpo6cbeginE)
_ZN72_INTERNAL_084a2e7e_36_flash_fwd_hdim128_fp16_paged_sm80_cu_b81ac279_29994cuda3std3__45__cpo6cbeginE:
	.zero		1
	.type		_ZN72_INTERNAL_084a2e7e_36_flash_fwd_hdim128_fp16_paged_sm80_cu_b81ac279_29994cuda3std3__48in_placeE,@object
	.size		_ZN72_INTERNAL_084a2e7e_36_flash_fwd_hdim128_fp16_paged_sm80_cu_b81ac279_29994cuda3std3__48in_placeE,(_ZN72_INTERNAL_084a2e7e_36_flash_fwd_hdim128_fp16_paged_sm80_cu_b81ac279_29994cuda3std6ranges3__45__cpo9iter_moveE - _ZN72_INTERNAL_084a2e7e_36_flash_fwd_hdim128_fp16_paged_sm80_cu_b81ac279_29994cuda3std3__48in_placeE)
_ZN72_INTERNAL_084a2e7e_36_flash_fwd_hdim128_fp16_paged_sm80_cu_b81ac279_29994cuda3std3__48in_placeE:
	.zero		1
	.type		_ZN72_INTERNAL_084a2e7e_36_flash_fwd_hdim128_fp16_paged_sm80_cu_b81ac279_29994cuda3std6ranges3__45__cpo9iter_moveE,@object
	.size		_ZN72_INTERNAL_084a2e7e_36_flash_fwd_hdim128_fp16_paged_sm80_cu_b81ac279_29994cuda3std6ranges3__45__cpo9iter_moveE,(_ZN72_INTERNAL_084a2e7e_36_flash_fwd_hdim128_fp16_paged_sm80_cu_b81ac279_29994cuda3std3__45__cpo5beginE - _ZN72_INTERNAL_084a2e7e_36_flash_fwd_hdim128_fp16_paged_sm80_cu_b81ac279_29994cuda3std6ranges3__45__cpo9iter_moveE)
_ZN72_INTERNAL_084a2e7e_36_flash_fwd_hdim128_fp16_paged_sm80_cu_b81ac279_29994cuda3std6ranges3__45__cpo9iter_moveE:
	.zero		1
	.type		_ZN72_INTERNAL_084a2e7e_36_flash_fwd_hdim128_fp16_paged_sm80_cu_b81ac279_29994cuda3std3__45__cpo5beginE,@object
	.size		_ZN72_INTERNAL_084a2e7e_36_flash_fwd_hdim128_fp16_paged_sm80_cu_b81ac279_29994cuda3std3__45__cpo5beginE,(_ZN72_INTERNAL_084a2e7e_36_flash_fwd_hdim128_fp16_paged_sm80_cu_b81ac279_29994cuda3std3__474_GLOBAL__N__084a2e7e_36_flash_fwd_hdim128_fp16_paged_sm80_cu_b81ac279_29996ignoreE - _ZN72_INTERNAL_084a2e7e_36_flash_fwd_hdim128_fp16_paged_sm80_cu_b81ac279_29994cuda3std3__45__cpo5beginE)
_ZN72_INTERNAL_084a2e7e_36_flash_fwd_hdim128_fp16_paged_sm80_cu_b81ac279_29994cuda3std3__45__cpo5beginE:
	.zero		1
	.type		_ZN72_INTERNAL_084a2e7e_36_flash_fwd_hdim128_fp16_paged_sm80_cu_b81ac279_29994cuda3std3__474_GLOBAL__N__084a2e7e_36_flash_fwd_hdim128_fp16_paged_sm80_cu_b81ac279_29996ignoreE,@object
	.size		_ZN72_INTERNAL_084a2e7e_36_flash_fwd_hdim128_fp16_paged_sm80_cu_b81ac279_29994cuda3std3__474_GLOBAL__N__084a2e7e_36_flash_fwd_hdim128_fp16_paged_sm80_cu_b81ac279_29996ignoreE,(_ZN72_INTERNAL_084a2e7e_36_flash_fwd_hdim128_fp16_paged_sm80_cu_b81ac279_29994cute7productE - _ZN72_INTERNAL_084a2e7e_36_flash_fwd_hdim128_fp16_paged_sm80_cu_b81ac279_29994cuda3std3__474_GLOBAL__N__084a2e7e_36_flash_fwd_hdim128_fp16_paged_sm80_cu_b81ac279_29996ignoreE)
_ZN72_INTERNAL_084a2e7e_36_flash_fwd_hdim128_fp16_paged_sm80_cu_b81ac279_29994cuda3std3__474_GLOBAL__N__084a2e7e_36_flash_fwd_hdim128_fp16_paged_sm80_cu_b81ac279_29996ignoreE:
	.zero		1
	.type		_ZN72_INTERNAL_084a2e7e_36_flash_fwd_hdim128_fp16_paged_sm80_cu_b81ac279_29994cute7productE,@object
	.size		_ZN72_INTERNAL_084a2e7e_36_flash_fwd_hdim128_fp16_paged_sm80_cu_b81ac279_29994cute7productE,(_ZN72_INTERNAL_084a2e7e_36_flash_fwd_hdim128_fp16_paged_sm80_cu_b81ac279_29994cuda3std3__45__cpo3endE - _ZN72_INTERNAL_084a2e7e_36_flash_fwd_hdim128_fp16_paged_sm80_cu_b81ac279_29994cute7productE)
_ZN72_INTERNAL_084a2e7e_36_flash_fwd_hdim128_fp16_paged_sm80_cu_b81ac279_29994cute7productE:
	.zero		1
	.type		_ZN72_INTERNAL_084a2e7e_36_flash_fwd_hdim128_fp16_paged_sm80_cu_b81ac279_29994cuda3std3__45__cpo3endE,@object
	.size		_ZN72_INTERNAL_084a2e7e_36_flash_fwd_hdim128_fp16_paged_sm80_cu_b81ac279_29994cuda3std3__45__cpo3endE,(_ZN72_INTERNAL_084a2e7e_36_flash_fwd_hdim128_fp16_paged_sm80_cu_b81ac279_29994cuda3std3__419piecewise_constructE - _ZN72_INTERNAL_084a2e7e_36_flash_fwd_hdim128_fp16_paged_sm80_cu_b81ac279_29994cuda3std3__45__cpo3endE)
_ZN72_INTERNAL_084a2e7e_36_flash_fwd_hdim128_fp16_paged_sm80_cu_b81ac279_29994cuda3std3__45__cpo3endE:
	.zero		1
	.type		_ZN72_INTERNAL_084a2e7e_36_flash_fwd_hdim128_fp16_paged_sm80_cu_b81ac279_29994cuda3std3__419piecewise_constructE,@object
	.size		_ZN72_INTERNAL_084a2e7e_36_flash_fwd_hdim128_fp16_paged_sm80_cu_b81ac279_29994cuda3std3__419piecewise_constructE,(_ZN72_INTERNAL_084a2e7e_36_flash_fwd_hdim128_fp16_paged_sm80_cu_b81ac279_29994cuda3std3__45__cpo4cendE - _ZN72_INTERNAL_084a2e7e_36_flash_fwd_hdim128_fp16_paged_sm80_cu_b81ac279_29994cuda3std3__419piecewise_constructE)
_ZN72_INTERNAL_084a2e7e_36_flash_fwd_hdim128_fp16_paged_sm80_cu_b81ac279_29994cuda3std3__419piecewise_constructE:
	.zero		1
	.type		_ZN72_INTERNAL_084a2e7e_36_flash_fwd_hdim128_fp16_paged_sm80_cu_b81ac279_29994cuda3std3__45__cpo4cendE,@object
	.size		_ZN72_INTERNAL_084a2e7e_36_flash_fwd_hdim128_fp16_paged_sm80_cu_b81ac279_29994cuda3std3__45__cpo4cendE,(_ZN72_INTERNAL_084a2e7e_36_flash_fwd_hdim128_fp16_paged_sm80_cu_b81ac279_29994cuda3std6ranges3__45__cpo4swapE - _ZN72_INTERNAL_084a2e7e_36_flash_fwd_hdim128_fp16_paged_sm80_cu_b81ac279_29994cuda3std3__45__cpo4cendE)
_ZN72_INTERNAL_084a2e7e_36_flash_fwd_hdim128_fp16_paged_sm80_cu_b81ac279_29994cuda3std3__45__cpo4cendE:
	.zero		1
	.type		_ZN72_INTERNAL_084a2e7e_36_flash_fwd_hdim128_fp16_paged_sm80_cu_b81ac279_29994cuda3std6ranges3__45__cpo4swapE,@object
	.size		_ZN72_INTERNAL_084a2e7e_36_flash_fwd_hdim128_fp16_paged_sm80_cu_b81ac279_29994cuda3std6ranges3__45__cpo4swapE,(.L_7 - _ZN72_INTERNAL_084a2e7e_36_flash_fwd_hdim128_fp16_paged_sm80_cu_b81ac279_29994cuda3std6ranges3__45__cpo4swapE)
_ZN72_INTERNAL_084a2e7e_36_flash_fwd_hdim128_fp16_paged_sm80_cu_b81ac279_29994cuda3std6ranges3__45__cpo4swapE:
	.zero		1
.L_7:


//--------------------- .nv.constant0._ZN7cutlass13device_kernelIN5flash19enable_sm80_to_sm89INS1_16FlashAttnFwdSm80INS1_25CollectiveMainloopFwdSm80ILi8ELi1ELb1EN4cute5tupleIJNS5_1CILi128EEES8_S8_EEELi128ENS_6half_tEfNS_4arch4Sm80ELb0ELb0ELb0ELb0ELb1ELb0ELb1ELb0EEENS1_21CollectiveEpilogueFwdIS9_NS6_IJNS7_ILi1EEESF_SF_EEESA_SC_Li256ELb0ELb1ELb0ELb0EEENS1_19SingleTileSchedulerILb0ELb0ELb1ELi128EEEEEEEEEvNT_6ParamsE --------------------------
	.section	.nv.constant0._ZN7cutlass13device_kernelIN5flash19enable_sm80_to_sm89INS1_16FlashAttnFwdSm80INS1_25CollectiveMainloopFwdSm80ILi8ELi1ELb1EN4cute5tupleIJNS5_1CILi128EEES8_S8_EEELi128ENS_6half_tEfNS_4arch4Sm80ELb0ELb0ELb0ELb0ELb1ELb0ELb1ELb0EEENS1_21CollectiveEpilogueFwdIS9_NS6_IJNS7_ILi1EEESF_SF_EEESA_SC_Li256ELb0ELb1ELb0ELb0EEENS1_19SingleTileSchedulerILb0ELb0ELb1ELi128EEEEEEEEEvNT_6ParamsE,"a",@progbits
	.sectionflags	@""
	.align	4
.nv.constant0._ZN7cutlass13device_kernelIN5flash19enable_sm80_to_sm89INS1_16FlashAttnFwdSm80INS1_25CollectiveMainloopFwdSm80ILi8ELi1ELb1EN4cute5tupleIJNS5_1CILi128EEES8_S8_EEELi128ENS_6half_tEfNS_4arch4Sm80ELb0ELb0ELb0ELb0ELb1ELb0ELb1ELb0EEENS1_21CollectiveEpilogueFwdIS9_NS6_IJNS7_ILi1EEESF_SF_EEESA_SC_Li256ELb0ELb1ELb0ELb0EEENS1_19SingleTileSchedulerILb0ELb0ELb1ELi128EEEEEEEEEvNT_6ParamsE:
	.zero		1576


//--------------------- .nv.constant0._ZN7cutlass13device_kernelIN5flash19enable_sm80_to_sm89INS1_16FlashAttnFwdSm80INS1_25CollectiveMainloopFwdSm80ILi8ELi1ELb1EN4cute5tupleIJNS5_1CILi128EEES8_S8_EEELi128ENS_6half_tEfNS_4arch4Sm80ELb0ELb0ELb0ELb1ELb1ELb0ELb1ELb0EEENS1_21CollectiveEpilogueFwdIS9_NS6_IJNS7_ILi1EEESF_SF_EEESA_SC_Li256ELb1ELb1ELb0ELb0EEENS1_19SingleTileSchedulerILb1ELb0ELb1ELi128EEEEEEEEEvNT_6ParamsE --------------------------
	.section	.nv.constant0._ZN7cutlass13device_kernelIN5flash19enable_sm80_to_sm89INS1_16FlashAttnFwdSm80INS1_25CollectiveMainloopFwdSm80ILi8ELi1ELb1EN4cute5tupleIJNS5_1CILi128EEES8_S8_EEELi128ENS_6half_tEfNS_4arch4Sm80ELb0ELb0ELb0ELb1ELb1ELb0ELb1ELb0EEENS1_21CollectiveEpilogueFwdIS9_NS6_IJNS7_ILi1EEESF_SF_EEESA_SC_Li256ELb1ELb1ELb0ELb0EEENS1_19SingleTileSchedulerILb1ELb0ELb1ELi128EEEEEEEEEvNT_6ParamsE,"a",@progbits
	.sectionflags	@""
	.align	4
.nv.constant0._ZN7cutlass13device_kernelIN5flash19enable_sm80_to_sm89INS1_16FlashAttnFwdSm80INS1_25CollectiveMainloopFwdSm80ILi8ELi1ELb1EN4cute5tupleIJNS5_1CILi128EEES8_S8_EEELi128ENS_6half_tEfNS_4arch4Sm80ELb0ELb0ELb0ELb1ELb1ELb0ELb1ELb0EEENS1_21CollectiveEpilogueFwdIS9_NS6_IJNS7_ILi1EEESF_SF_EEESA_SC_Li256ELb1ELb1ELb0ELb0EEENS1_19SingleTileSchedulerILb1ELb0ELb1ELi128EEEEEEEEEvNT_6ParamsE:
	.zero		1576


//--------------------- .nv.constant0._ZN7cutlass13device_kernelIN5flash19enable_sm80_to_sm89INS1_16FlashAttnFwdSm80INS1_25CollectiveMainloopFwdSm80ILi8ELi1ELb1EN4cute5tupleIJNS5_1CILi128EEES8_S8_EEELi128ENS_6half_tEfNS_4arch4Sm80ELb0ELb0ELb0ELb1ELb1ELb1ELb1ELb0EEENS1_21CollectiveEpilogueFwdIS9_NS6_IJNS7_ILi1EEESF_SF_EEESA_SC_Li256ELb1ELb1ELb0ELb0EEENS1_19SingleTileSchedulerILb1ELb0ELb1ELi128EEEEEEEEEvNT_6ParamsE --------------------------
	.section	.nv.constant0._ZN7cutlass13device_kernelIN5flash19enable_sm80_to_sm89INS1_16FlashAttnFwdSm80INS1_25CollectiveMainloopFwdSm80ILi8ELi1ELb1EN4cute5tupleIJNS5_1CILi128EEES8_S8_EEELi128ENS_6half_tEfNS_4arch4Sm80ELb0ELb0ELb0ELb1ELb1ELb1ELb1ELb0EEENS1_21CollectiveEpilogueFwdIS9_NS6_IJNS7_ILi1EEESF_SF_EEESA_SC_Li256ELb1ELb1ELb0ELb0EEENS1_19SingleTileSchedulerILb1ELb0ELb1ELi128EEEEEEEEEvNT_6ParamsE,"a",@progbits
	.sectionflags	@""
	.align	4
.nv.constant0._ZN7cutlass13device_kernelIN5flash19enable_sm80_to_sm89INS1_16FlashAttnFwdSm80INS1_25CollectiveMainloopFwdSm80ILi8ELi1ELb1EN4cute5tupleIJNS5_1CILi128EEES8_S8_EEELi128ENS_6half_tEfNS_4arch4Sm80ELb0ELb0ELb0ELb1ELb1ELb1ELb1ELb0EEENS1_21CollectiveEpilogueFwdIS9_NS6_IJNS7_ILi1EEESF_SF_EEESA_SC_Li256ELb1ELb1ELb0ELb0EEENS1_19SingleTileSchedulerILb1ELb0ELb1ELi128EEEEEEEEEvNT_6ParamsE:
	.zero		1576


//--------------------- .nv.constant0._ZN7cutlass13device_kernelIN5flash19enable_sm80_to_sm89INS1_16FlashAttnFwdSm80INS1_25CollectiveMainloopFwdSm80ILi8ELi1ELb1EN4cute5tupleIJNS5_1CILi128EEENS7_ILi96EEES8_EEELi128ENS_6half_tEfNS_4arch4Sm80ELb0ELb1ELb0ELb0ELb1ELb0ELb1ELb0EEENS1_21CollectiveEpilogueFwdINS6_IJS8_S8_S9_EEENS6_IJNS7_ILi1EEESH_SH_EEESB_SD_Li256ELb0ELb1ELb0ELb0EEENS1_19SingleTileSchedulerILb0ELb0ELb1ELi128EEEEEEEEEvNT_6ParamsE --------------------------
	.section	.nv.constant0._ZN7cutlass13device_kernelIN5flash19enable_sm80_to_sm89INS1_16FlashAttnFwdSm80INS1_25CollectiveMainloopFwdSm80ILi8ELi1ELb1EN4cute5tupleIJNS5_1CILi128EEENS7_ILi96EEES8_EEELi128ENS_6half_tEfNS_4arch4Sm80ELb0ELb1ELb0ELb0ELb1ELb0ELb1ELb0EEENS1_21CollectiveEpilogueFwdINS6_IJS8_S8_S9_EEENS6_IJNS7_ILi1EEESH_SH_EEESB_SD_Li256ELb0ELb1ELb0ELb0EEENS1_19SingleTileSchedulerILb0ELb0ELb1ELi128EEEEEEEEEvNT_6ParamsE,"a",@progbits
	.sectionflags	@""
	.align	4
.nv.constant0._ZN7cutlass13device_kernelIN5flash19enable_sm80_to_sm89INS1_16FlashAttnFwdSm80INS1_25CollectiveMainloopFwdSm80ILi8ELi1ELb1EN4cute5tupleIJNS5_1CILi128EEENS7_ILi96EEES8_EEELi128ENS_6half_tEfNS_4arch4Sm80ELb0ELb1ELb0ELb0ELb1ELb0ELb1ELb0EEENS1_21CollectiveEpilogueFwdINS6_IJS8_S8_S9_EEENS6_IJNS7_ILi1EEESH_SH_EEESB_SD_Li256ELb0ELb1ELb0ELb0EEENS1_19SingleTileSchedulerILb0ELb0ELb1ELi128EEEEEEEEEvNT_6ParamsE:
	.zero		1576


//--------------------- .nv.constant0._ZN7cutlass13device_kernelIN5flash19enable_sm80_to_sm89INS1_16FlashAttnFwdSm80INS1_25CollectiveMainloopFwdSm80ILi8ELi1ELb1EN4cute5tupleIJNS5_1CILi128EEENS7_ILi96EEES8_EEELi128ENS_6half_tEfNS_4arch4Sm80ELb0ELb1ELb0ELb1ELb1ELb0ELb1ELb0EEENS1_21CollectiveEpilogueFwdINS6_IJS8_S8_S9_EEENS6_IJNS7_ILi1EEESH_SH_EEESB_SD_Li256ELb1ELb1ELb0ELb0EEENS1_19SingleTileSchedulerILb1ELb0ELb1ELi128EEEEEEEEEvNT_6ParamsE --------------------------
	.section	.nv.constant0._ZN7cutlass13device_kernelIN5flash19enable_sm80_to_sm89INS1_16FlashAttnFwdSm80INS1_25CollectiveMainloopFwdSm80ILi8ELi1ELb1EN4cute5tupleIJNS5_1CILi128EEENS7_ILi96EEES8_EEELi128ENS_6half_tEfNS_4arch4Sm80ELb0ELb1ELb0ELb1ELb1ELb0ELb1ELb0EEENS1_21CollectiveEpilogueFwdINS6_IJS8_S8_S9_EEENS6_IJNS7_ILi1EEESH_SH_EEESB_SD_Li256ELb1ELb1ELb0ELb0EEENS1_19SingleTileSchedulerILb1ELb0ELb1ELi128EEEEEEEEEvNT_6ParamsE,"a",@progbits
	.sectionflags	@""
	.align	4
.nv.constant0._ZN7cutlass13device_kernelIN5flash19enable_sm80_to_sm89INS1_16FlashAttnFwdSm80INS1_25CollectiveMainloopFwdSm80ILi8ELi1ELb1EN4cute5tupleIJNS5_1CILi128EEENS7_ILi96EEES8_EEELi128ENS_6half_tEfNS_4arch4Sm80ELb0ELb1ELb0ELb1ELb1ELb0ELb1ELb0EEENS1_21CollectiveEpilogueFwdINS6_IJS8_S8_S9_EEENS6_IJNS7_ILi1EEESH_SH_EEESB_SD_Li256ELb1ELb1ELb0ELb0EEENS1_19SingleTileSchedulerILb1ELb0ELb1ELi128EEEEEEEEEvNT_6ParamsE:
	.zero		1576


//--------------------- .nv.constant0._ZN7cutlass13device_kernelIN5flash19enable_sm80_to_sm89INS1_16FlashAttnFwdSm80INS1_25CollectiveMainloopFwdSm80ILi8ELi1ELb1EN4cute5tupleIJNS5_1CILi128EEENS7_ILi96EEES8_EEELi128ENS_6half_tEfNS_4arch4Sm80ELb0ELb1ELb0ELb1ELb1ELb1ELb1ELb0EEENS1_21CollectiveEpilogueFwdINS6_IJS8_S8_S9_EEENS6_IJNS7_ILi1EEESH_SH_EEESB_SD_Li256ELb1ELb1ELb0ELb0EEENS1_19SingleTileSchedulerILb1ELb0ELb1ELi128EEEEEEEEEvNT_6ParamsE --------------------------
	.section	.nv.constant0._ZN7cutlass13device_kernelIN5flash19enable_sm80_to_sm89INS1_16FlashAttnFwdSm80INS1_25CollectiveMainloopFwdSm80ILi8ELi1ELb1EN4cute5tupleIJNS5_1CILi128EEENS7_ILi96EEES8_EEELi128ENS_6half_tEfNS_4arch4Sm80ELb0ELb1ELb0ELb1ELb1ELb1ELb1ELb0EEENS1_21CollectiveEpilogueFwdINS6_IJS8_S8_S9_EEENS6_IJNS7_ILi1EEESH_SH_EEESB_SD_Li256ELb1ELb1ELb0ELb0EEENS1_19SingleTileSchedulerILb1ELb0ELb1ELi128EEEEEEEEEvNT_6ParamsE,"a",@progbits
	.sectionflags	@""
	.align	4
.nv.constant0._ZN7cutlass13device_kernelIN5flash19enable_sm80_to_sm89INS1_16FlashAttnFwdSm80INS1_25CollectiveMainloopFwdSm80ILi8ELi1ELb1EN4cute5tupleIJNS5_1CILi128EEENS7_ILi96EEES8_EEELi128ENS_6half_tEfNS_4arch4Sm80ELb0ELb1ELb0ELb1ELb1ELb1ELb1ELb0EEENS1_21CollectiveEpilogueFwdINS6_IJS8_S8_S9_EEENS6_IJNS7_ILi1EEESH_SH_EEESB_SD_Li256ELb1ELb1ELb0ELb0EEENS1_19SingleTileSchedulerILb1ELb0ELb1ELi128EEEEEEEEEvNT_6ParamsE:
	.zero		1576


//--------------------- .nv.constant0._ZN7cutlass13device_kernelIN5flash19enable_sm80_to_sm89INS1_16FlashAttnFwdSm80INS1_25CollectiveMainloopFwdSm80ILi8ELi1ELb1EN4cute5tupleIJNS5_1CILi128EEES8_S8_EEELi128ENS_6half_tEfNS_4arch4Sm80ELb1ELb0ELb0ELb0ELb1ELb0ELb1ELb0EEENS1_21CollectiveEpilogueFwdIS9_NS6_IJNS7_ILi1EEESF_SF_EEESA_SC_Li256ELb0ELb1ELb0ELb0EEENS1_30DynamicPersistentTileSchedulerILi256ELi256ELb0ELb1ELb0EEEEEEEEEvNT_6ParamsE --------------------------
	.section	.nv.constant0._ZN7cutlass13device_kernelIN5flash19enable_sm80_to_sm89INS1_16FlashAttnFwdSm80INS1_25CollectiveMainloopFwdSm80ILi8ELi1ELb1EN4cute5tupleIJNS5_1CILi128EEES8_S8_EEELi128ENS_6half_tEfNS_4arch4Sm80ELb1ELb0ELb0ELb0ELb1ELb0ELb1ELb0EEENS1_21CollectiveEpilogueFwdIS9_NS6_IJNS7_ILi1EEESF_SF_EEESA_SC_Li256ELb0ELb1ELb0ELb0EEENS1_30DynamicPersistentTileSchedulerILi256ELi256ELb0ELb1ELb0EEEEEEEEEvNT_6ParamsE,"a",@progbits
	.sectionflags	@""
	.align	4
.nv.constant0._ZN7cutlass13device_kernelIN5flash19enable_sm80_to_sm89INS1_16FlashAttnFwdSm80INS1_25CollectiveMainloopFwdSm80ILi8ELi1ELb1EN4cute5tupleIJNS5_1CILi128EEES8_S8_EEELi128ENS_6half_tEfNS_4arch4Sm80ELb1ELb0ELb0ELb0ELb1ELb0ELb1ELb0EEENS1_21CollectiveEpilogueFwdIS9_NS6_IJNS7_ILi1EEESF_SF_EEESA_SC_Li256ELb0ELb1ELb0ELb0EEENS1_30DynamicPersistentTileSchedulerILi256ELi256ELb0ELb1ELb0EEEEEEEEEvNT_6ParamsE:
	.zero		1592


//--------------------- .nv.constant0._ZN7cutlass13device_kernelIN5flash19enable_sm80_to_sm89INS1_16FlashAttnFwdSm80INS1_25CollectiveMainloopFwdSm80ILi8ELi1ELb1EN4cute5tupleIJNS5_1CILi128EEES8_S8_EEELi128ENS_6half_tEfNS_4arch4Sm80ELb1ELb0ELb0ELb1ELb1ELb0ELb1ELb0EEENS1_21CollectiveEpilogueFwdIS9_NS6_IJNS7_ILi1EEESF_SF_EEESA_SC_Li256ELb1ELb1ELb0ELb0EEENS1_19SingleTileSchedulerILb1ELb0ELb1ELi128EEEEEEEEEvNT_6ParamsE --------------------------
	.section	.nv.constant0._ZN7cutlass13device_kernelIN5flash19enable_sm80_to_sm89INS1_16FlashAttnFwdSm80INS1_25CollectiveMainloopFwdSm80ILi8ELi1ELb1EN4cute5tupleIJNS5_1CILi128EEES8_S8_EEELi128ENS_6half_tEfNS_4arch4Sm80ELb1ELb0ELb0ELb1ELb1ELb0ELb1ELb0EEENS1_21CollectiveEpilogueFwdIS9_NS6_IJNS7_ILi1EEESF_SF_EEESA_SC_Li256ELb1ELb1ELb0ELb0EEENS1_19SingleTileSchedulerILb1ELb0ELb1ELi128EEEEEEEEEvNT_6ParamsE,"a",@progbits
	.sectionflags	@""
	.align	4
.nv.constant0._ZN7cutlass13device_kernelIN5flash19enable_sm80_to_sm89INS1_16FlashAttnFwdSm80INS1_25CollectiveMainloopFwdSm80ILi8ELi1ELb1EN4cute5tupleIJNS5_1CILi128EEES8_S8_EEELi128ENS_6half_tEfNS_4arch4Sm80ELb1ELb0ELb0ELb1ELb1ELb0ELb1ELb0EEENS1_21CollectiveEpilogueFwdIS9_NS6_IJNS7_ILi1EEESF_SF_EEESA_SC_Li256ELb1ELb1ELb0ELb0EEENS1_19SingleTileSchedulerILb1ELb0ELb1ELi128EEEEEEEEEvNT_6ParamsE:
	.zero		1576


//--------------------- .nv.constant0._ZN7cutlass13device_kernelIN5flash19enable_sm80_to_sm89INS1_16FlashAttnFwdSm80INS1_25CollectiveMainloopFwdSm80ILi8ELi1ELb1EN4cute5tupleIJNS5_1CILi128EEES8_S8_EEELi128ENS_6half_tEfNS_4arch4Sm80ELb1ELb0ELb0ELb1ELb1ELb1ELb1ELb0EEENS1_21CollectiveEpilogueFwdIS9_NS6_IJNS7_ILi1EEESF_SF_EEESA_SC_Li256ELb1ELb1ELb0ELb0EEENS1_19SingleTileSchedulerILb1ELb0ELb1ELi128EEEEEEEEEvNT_6ParamsE --------------------------
	.section	.nv.constant0._ZN7cutlass13device_kernelIN5flash19enable_sm80_to_sm89INS1_16FlashAttnFwdSm80INS1_25CollectiveMainloopFwdSm80ILi8ELi1ELb1EN4cute5tupleIJNS5_1CILi128EEES8_S8_EEELi128ENS_6half_tEfNS_4arch4Sm80ELb1ELb0ELb0ELb1ELb1ELb1ELb1ELb0EEENS1_21CollectiveEpilogueFwdIS9_NS6_IJNS7_ILi1EEESF_SF_EEESA_SC_Li256ELb1ELb1ELb0ELb0EEENS1_19SingleTileSchedulerILb1ELb0ELb1ELi128EEEEEEEEEvNT_6ParamsE,"a",@progbits
	.sectionflags	@""
	.align	4
.nv.constant0._ZN7cutlass13device_kernelIN5flash19enable_sm80_to_sm89INS1_16FlashAttnFwdSm80INS1_25CollectiveMainloopFwdSm80ILi8ELi1ELb1EN4cute5tupleIJNS5_1CILi128EEES8_S8_EEELi128ENS_6half_tEfNS_4arch4Sm80ELb1ELb0ELb0ELb1ELb1ELb1ELb1ELb0EEENS1_21CollectiveEpilogueFwdIS9_NS6_IJNS7_ILi1EEESF_SF_EEESA_SC_Li256ELb1ELb1ELb0ELb0EEENS1_19SingleTileSchedulerILb1ELb0ELb1ELi128EEEEEEEEEvNT_6ParamsE:
	.zero		1576


//--------------------- .nv.constant0._ZN7cutlass13device_kernelIN5flash19enable_sm80_to_sm89INS1_16FlashAttnFwdSm80INS1_25CollectiveMainloopFwdSm80ILi4ELi1ELb0EN4cute5tupleIJNS5_1CILi128EEENS7_ILi64EEES8_EEELi128ENS_6half_tEfNS_4arch4Sm80ELb0ELb0ELb0ELb0ELb1ELb0ELb1ELb0EEENS1_21CollectiveEpilogueFwdINS6_IJS8_S8_S9_EEENS6_IJNS7_ILi1EEESH_SH_EEESB_SD_Li128ELb0ELb1ELb0ELb0EEENS1_19SingleTileSchedulerILb0ELb0ELb1ELi128EEEEEEEEEvNT_6ParamsE --------------------------
	.section	.nv.constant0._ZN7cutlass13device_kernelIN5flash19enable_sm80_to_sm89INS1_16FlashAttnFwdSm80INS1_25CollectiveMainloopFwdSm80ILi4ELi1ELb0EN4cute5tupleIJNS5_1CILi128EEENS7_ILi64EEES8_EEELi128ENS_6half_tEfNS_4arch4Sm80ELb0ELb0ELb0ELb0ELb1ELb0ELb1ELb0EEENS1_21CollectiveEpilogueFwdINS6_IJS8_S8_S9_EEENS6_IJNS7_ILi1EEESH_SH_EEESB_SD_Li128ELb0ELb1ELb0ELb0EEENS1_19SingleTileSchedulerILb0ELb0ELb1ELi128EEEEEEEEEvNT_6ParamsE,"a",@progbits
	.sectionflags	@""
	.align	4
.nv.constant0._ZN7cutlass13device_kernelIN5flash19enable_sm80_to_sm89INS1_16FlashAttnFwdSm80INS1_25CollectiveMainloopFwdSm80ILi4ELi1ELb0EN4cute5tupleIJNS5_1CILi128EEENS7_ILi64EEES8_EEELi128ENS_6half_tEfNS_4arch4Sm80ELb0ELb0ELb0ELb0ELb1ELb0ELb1ELb0EEENS1_21CollectiveEpilogueFwdINS6_IJS8_S8_S9_EEENS6_IJNS7_ILi1EEESH_SH_EEESB_SD_Li128ELb0ELb1ELb0ELb0EEENS1_19SingleTileSchedulerILb0ELb0ELb1ELi128EEEEEEEEEvNT_6ParamsE:
	.zero		1576


//--------------------- .nv.constant0._ZN7cutlass13device_kernelIN5flash19enable_sm80_to_sm89INS1_16FlashAttnFwdSm80INS1_25CollectiveMainloopFwdSm80ILi4ELi1ELb0EN4cute5tupleIJNS5_1CILi128EEENS7_ILi64EEES8_EEELi128ENS_6half_tEfNS_4arch4Sm80ELb0ELb0ELb0ELb1ELb1ELb0ELb1ELb0EEENS1_21CollectiveEpilogueFwdINS6_IJS8_S8_S9_EEENS6_IJNS7_ILi1EEESH_SH_EEESB_SD_Li128ELb1ELb1ELb0ELb0EEENS1_19SingleTileSchedulerILb1ELb0ELb1ELi128EEEEEEEEEvNT_6ParamsE --------------------------
	.section	.nv.constant0._ZN7cutlass13device_kernelIN5flash19enable_sm80_to_sm89INS1_16FlashAttnFwdSm80INS1_25CollectiveMainloopFwdSm80ILi4ELi1ELb0EN4cute5tupleIJNS5_1CILi128EEENS7_ILi64EEES8_EEELi128ENS_6half_tEfNS_4arch4Sm80ELb0ELb0ELb0ELb1ELb1ELb0ELb1ELb0EEENS1_21CollectiveEpilogueFwdINS6_IJS8_S8_S9_EEENS6_IJNS7_ILi1EEESH_SH_EEESB_SD_Li128ELb1ELb1ELb0ELb0EEENS1_19SingleTileSchedulerILb1ELb0ELb1ELi128EEEEEEEEEvNT_6ParamsE,"a",@progbits
	.sectionflags	@""
	.align	4
.nv.constant0._ZN7cutlass13device_kernelIN5flash19enable_sm80_to_sm89INS1_16FlashAttnFwdSm80INS1_25CollectiveMainloopFwdSm80ILi4ELi1ELb0EN4cute5tupleIJNS5_1CILi128EEENS7_ILi64EEES8_EEELi128ENS_6half_tEfNS_4arch4Sm80ELb0ELb0ELb0ELb1ELb1ELb0ELb1ELb0EEENS1_21CollectiveEpilogueFwdINS6_IJS8_S8_S9_EEENS6_IJNS7_ILi1EEESH_SH_EEESB_SD_Li128ELb1ELb1ELb0ELb0EEENS1_19SingleTileSchedulerILb1ELb0ELb1ELi128EEEEEEEEEvNT_6ParamsE:
	.zero		1576


//--------------------- .nv.constant0._ZN7cutlass13device_kernelIN5flash19enable_sm80_to_sm89INS1_16FlashAttnFwdSm80INS1_25CollectiveMainloopFwdSm80ILi4ELi1ELb0EN4cute5tupleIJNS5_1CILi128EEENS7_ILi64EEES8_EEELi128ENS_6half_tEfNS_4arch4Sm80ELb0ELb0ELb0ELb1ELb1ELb1ELb1ELb0EEENS1_21CollectiveEpilogueFwdINS6_IJS8_S8_S9_EEENS6_IJNS7_ILi1EEESH_SH_EEESB_SD_Li128ELb1ELb1ELb0ELb0EEENS1_19SingleTileSchedulerILb1ELb0ELb1ELi128EEEEEEEEEvNT_6ParamsE --------------------------
	.section	.nv.constant0._ZN7cutlass13device_kernelIN5flash19enable_sm80_to_sm89INS1_16FlashAttnFwdSm80INS1_25CollectiveMainloopFwdSm80ILi4ELi1ELb0EN4cute5tupleIJNS5_1CILi128EEENS7_ILi64EEES8_EEELi128ENS_6half_tEfNS_4arch4Sm80ELb0ELb0ELb0ELb1ELb1ELb1ELb1ELb0EEENS1_21CollectiveEpilogueFwdINS6_IJS8_S8_S9_EEENS6_IJNS7_ILi1EEESH_SH_EEESB_SD_Li128ELb1ELb1ELb0ELb0EEENS1_19SingleTileSchedulerILb1ELb0ELb1ELi128EEEEEEEEEvNT_6ParamsE,"a",@progbits
	.sectionflags	@""
	.align	4
.nv.constant0._ZN7cutlass13device_kernelIN5flash19enable_sm80_to_sm89INS1_16FlashAttnFwdSm80INS1_25CollectiveMainloopFwdSm80ILi4ELi1ELb0EN4cute5tupleIJNS5_1CILi128EEENS7_ILi64EEES8_EEELi128ENS_6half_tEfNS_4arch4Sm80ELb0ELb0ELb0ELb1ELb1ELb1ELb1ELb0EEENS1_21CollectiveEpilogueFwdINS6_IJS8_S8_S9_EEENS6_IJNS7_ILi1EEESH_SH_EEESB_SD_Li128ELb1ELb1ELb0ELb0EEENS1_19SingleTileSchedulerILb1ELb0ELb1ELi128EEEEEEEEEvNT_6ParamsE:
	.zero		1576


//--------------------- .nv.constant0._ZN7cutlass13device_kernelIN5flash19enable_sm80_to_sm89INS1_16FlashAttnFwdSm80INS1_25CollectiveMainloopFwdSm80ILi4ELi1ELb0EN4cute5tupleIJNS5_1CILi128EEENS7_ILi48EEES8_EEELi128ENS_6half_tEfNS_4arch4Sm80ELb0ELb1ELb0ELb0ELb1ELb0ELb1ELb0EEENS1_21CollectiveEpilogueFwdINS6_IJS8_S8_S9_EEENS6_IJNS7_ILi1EEESH_SH_EEESB_SD_Li128ELb0ELb1ELb0ELb0EEENS1_19SingleTileSchedulerILb0ELb0ELb1ELi128EEEEEEEEEvNT_6ParamsE --------------------------
	.section	.nv.constant0._ZN7cutlass13device_kernelIN5flash19enable_sm80_to_sm89INS1_16FlashAttnFwdSm80INS1_25CollectiveMainloopFwdSm80ILi4ELi1ELb0EN4cute5tupleIJNS5_1CILi128EEENS7_ILi48EEES8_EEELi128ENS_6half_tEfNS_4arch4Sm80ELb0ELb1ELb0ELb0ELb1ELb0ELb1ELb0EEENS1_21CollectiveEpilogueFwdINS6_IJS8_S8_S9_EEENS6_IJNS7_ILi1EEESH_SH_EEESB_SD_Li128ELb0ELb1ELb0ELb0EEENS1_19SingleTileSchedulerILb0ELb0ELb1ELi128EEEEEEEEEvNT_6ParamsE,"a",@progbits
	.sectionflags	@""
	.align	4
.nv.constant0._ZN7cutlass13device_kernelIN5flash19enable_sm80_to_sm89INS1_16FlashAttnFwdSm80INS1_25CollectiveMainloopFwdSm80ILi4ELi1ELb0EN4cute5tupleIJNS5_1CILi128EEENS7_ILi48EEES8_EEELi128ENS_6half_tEfNS_4arch4Sm80ELb0ELb1ELb0ELb0ELb1ELb0ELb1ELb0EEENS1_21CollectiveEpilogueFwdINS6_IJS8_S8_S9_EEENS6_IJNS7_ILi1EEESH_SH_EEESB_SD_Li128ELb0ELb1ELb0ELb0EEENS1_19SingleTileSchedulerILb0ELb0ELb1ELi128EEEEEEEEEvNT_6ParamsE:
	.zero		1576


//--------------------- .nv.constant0._ZN7cutlass13device_kernelIN5flash19enable_sm80_to_sm89INS1_16FlashAttnFwdSm80INS1_25CollectiveMainloopFwdSm80ILi4ELi1ELb0EN4cute5tupleIJNS5_1CILi128EEENS7_ILi48EEES8_EEELi128ENS_6half_tEfNS_4arch4Sm80ELb0ELb1ELb0ELb1ELb1ELb0ELb1ELb0EEENS1_21CollectiveEpilogueFwdINS6_IJS8_S8_S9_EEENS6_IJNS7_ILi1EEESH_SH_EEESB_SD_Li128ELb1ELb1ELb0ELb0EEENS1_19SingleTileSchedulerILb1ELb0ELb1ELi128EEEEEEEEEvNT_6ParamsE --------------------------
	.section	.nv.constant0._ZN7cutlass13device_kernelIN5flash19enable_sm80_to_sm89INS1_16FlashAttnFwdSm80INS1_25CollectiveMainloopFwdSm80ILi4ELi1ELb0EN4cute5tupleIJNS5_1CILi128EEENS7_ILi48EEES8_EEELi128ENS_6half_tEfNS_4arch4Sm80ELb0ELb1ELb0ELb1ELb1ELb0ELb1ELb0EEENS1_21CollectiveEpilogueFwdINS6_IJS8_S8_S9_EEENS6_IJNS7_ILi1EEESH_SH_EEESB_SD_Li128ELb1ELb1ELb0ELb0EEENS1_19SingleTileSchedulerILb1ELb0ELb1ELi128EEEEEEEEEvNT_6ParamsE,"a",@progbits
	.sectionflags	@""
	.align	4
.nv.constant0._ZN7cutlass13device_kernelIN5flash19enable_sm80_to_sm89INS1_16FlashAttnFwdSm80INS1_25CollectiveMainloopFwdSm80ILi4ELi1ELb0EN4cute5tupleIJNS5_1CILi128EEENS7_ILi48EEES8_EEELi128ENS_6half_tEfNS_4arch4Sm80ELb0ELb1ELb0ELb1ELb1ELb0ELb1ELb0EEENS1_21CollectiveEpilogueFwdINS6_IJS8_S8_S9_EEENS6_IJNS7_ILi1EEESH_SH_EEESB_SD_Li128ELb1ELb1ELb0ELb0EEENS1_19SingleTileSchedulerILb1ELb0ELb1ELi128EEEEEEEEEvNT_6ParamsE:
	.zero		1576


//--------------------- .nv.constant0._ZN7cutlass13device_kernelIN5flash19enable_sm80_to_sm89INS1_16FlashAttnFwdSm80INS1_25CollectiveMainloopFwdSm80ILi4ELi1ELb0EN4cute5tupleIJNS5_1CILi128EEENS7_ILi48EEES8_EEELi128ENS_6half_tEfNS_4arch4Sm80ELb0ELb1ELb0ELb1ELb1ELb1ELb1ELb0EEENS1_21CollectiveEpilogueFwdINS6_IJS8_S8_S9_EEENS6_IJNS7_ILi1EEESH_SH_EEESB_SD_Li128ELb1ELb1ELb0ELb0EEENS1_19SingleTileSchedulerILb1ELb0ELb1ELi128EEEEEEEEEvNT_6ParamsE --------------------------
	.section	.nv.constant0._ZN7cutlass13device_kernelIN5flash19enable_sm80_to_sm89INS1_16FlashAttnFwdSm80INS1_25CollectiveMainloopFwdSm80ILi4ELi1ELb0EN4cute5tupleIJNS5_1CILi128EEENS7_ILi48EEES8_EEELi128ENS_6half_tEfNS_4arch4Sm80ELb0ELb1ELb0ELb1ELb1ELb1ELb1ELb0EEENS1_21CollectiveEpilogueFwdINS6_IJS8_S8_S9_EEENS6_IJNS7_ILi1EEESH_SH_EEESB_SD_Li128ELb1ELb1ELb0ELb0EEENS1_19SingleTileSchedulerILb1ELb0ELb1ELi128EEEEEEEEEvNT_6ParamsE,"a",@progbits
	.sectionflags	@""
	.align	4
.nv.constant0._ZN7cutlass13device_kernelIN5flash19enable_sm80_to_sm89INS1_16FlashAttnFwdSm80INS1_25CollectiveMainloopFwdSm80ILi4ELi1ELb0EN4cute5tupleIJNS5_1CILi128EEENS7_ILi48EEES8_EEELi128ENS_6half_tEfNS_4arch4Sm80ELb0ELb1ELb0ELb1ELb1ELb1ELb1ELb0EEENS1_21CollectiveEpilogueFwdINS6_IJS8_S8_S9_EEENS6_IJNS7_ILi1EEESH_SH_EEESB_SD_Li128ELb1ELb1ELb0ELb0EEENS1_19SingleTileSchedulerILb1ELb0ELb1ELi128EEEEEEEEEvNT_6ParamsE:
	.zero		1576


//--------------------- .nv.constant0._ZN7cutlass13device_kernelIN5flash19enable_sm80_to_sm89INS1_16FlashAttnFwdSm80INS1_25CollectiveMainloopFwdSm80ILi4ELi1ELb0EN4cute5tupleIJNS5_1CILi128EEENS7_ILi64EEES8_EEELi128ENS_6half_tEfNS_4arch4Sm80ELb1ELb0ELb0ELb0ELb1ELb0ELb1ELb0EEENS1_21CollectiveEpilogueFwdINS6_IJS8_S8_S9_EEENS6_IJNS7_ILi1EEESH_SH_EEESB_SD_Li128ELb0ELb1ELb0ELb0EEENS1_30DynamicPersistentTileSchedulerILi128ELi128ELb0ELb1ELb0EEEEEEEEEvNT_6ParamsE --------------------------
	.section	.nv.constant0._ZN7cutlass13device_kernelIN5flash19enable_sm80_to_sm89INS1_16FlashAttnFwdSm80INS1_25CollectiveMainloopFwdSm80ILi4ELi1ELb0EN4cute5tupleIJNS5_1CILi128EEENS7_ILi64EEES8_EEELi128ENS_6half_tEfNS_4arch4Sm80ELb1ELb0ELb0ELb0ELb1ELb0ELb1ELb0EEENS1_21CollectiveEpilogueFwdINS6_IJS8_S8_S9_EEENS6_IJNS7_ILi1EEESH_SH_EEESB_SD_Li128ELb0ELb1ELb0ELb0EEENS1_30DynamicPersistentTileSchedulerILi128ELi128ELb0ELb1ELb0EEEEEEEEEvNT_6ParamsE,"a",@progbits
	.sectionflags	@""
	.align	4
.nv.constant0._ZN7cutlass13device_kernelIN5flash19enable_sm80_to_sm89INS1_16FlashAttnFwdSm80INS1_25CollectiveMainloopFwdSm80ILi4ELi1ELb0EN4cute5tupleIJNS5_1CILi128EEENS7_ILi64EEES8_EEELi128ENS_6half_tEfNS_4arch4Sm80ELb1ELb0ELb0ELb0ELb1ELb0ELb1ELb0EEENS1_21CollectiveEpilogueFwdINS6_IJS8_S8_S9_EEENS6_IJNS7_ILi1EEESH_SH_EEESB_SD_Li128ELb0ELb1ELb0ELb0EEENS1_30DynamicPersistentTileSchedulerILi128ELi128ELb0ELb1ELb0EEEEEEEEEvNT_6ParamsE:
	.zero		1592


//--------------------- .nv.constant0._ZN7cutlass13device_kernelIN5flash19enable_sm80_to_sm89INS1_16FlashAttnFwdSm80INS1_25CollectiveMainloopFwdSm80ILi4ELi1ELb0EN4cute5tupleIJNS5_1CILi128EEENS7_ILi64EEES8_EEELi128ENS_6half_tEfNS_4arch4Sm80ELb1ELb0ELb0ELb1ELb1ELb0ELb1ELb0EEENS1_21CollectiveEpilogueFwdINS6_IJS8_S8_S9_EEENS6_IJNS7_ILi1EEESH_SH_EEESB_SD_Li128ELb1ELb1ELb0ELb0EEENS1_19SingleTileSchedulerILb1ELb0ELb1ELi128EEEEEEEEEvNT_6ParamsE --------------------------
	.section	.nv.constant0._ZN7cutlass13device_kernelIN5flash19enable_sm80_to_sm89INS1_16FlashAttnFwdSm80INS1_25CollectiveMainloopFwdSm80ILi4ELi1ELb0EN4cute5tupleIJNS5_1CILi128EEENS7_ILi64EEES8_EEELi128ENS_6half_tEfNS_4arch4Sm80ELb1ELb0ELb0ELb1ELb1ELb0ELb1ELb0EEENS1_21CollectiveEpilogueFwdINS6_IJS8_S8_S9_EEENS6_IJNS7_ILi1EEESH_SH_EEESB_SD_Li128ELb1ELb1ELb0ELb0EEENS1_19SingleTileSchedulerILb1ELb0ELb1ELi128EEEEEEEEEvNT_6ParamsE,"a",@progbits
	.sectionflags	@""
	.align	4
.nv.constant0._ZN7cutlass13device_kernelIN5flash19enable_sm80_to_sm89INS1_16FlashAttnFwdSm80INS1_25CollectiveMainloopFwdSm80ILi4ELi1ELb0EN4cute5tupleIJNS5_1CILi128EEENS7_ILi64EEES8_EEELi128ENS_6half_tEfNS_4arch4Sm80ELb1ELb0ELb0ELb1ELb1ELb0ELb1ELb0EEENS1_21CollectiveEpilogueFwdINS6_IJS8_S8_S9_EEENS6_IJNS7_ILi1EEESH_SH_EEESB_SD_Li128ELb1ELb1ELb0ELb0EEENS1_19SingleTileSchedulerILb1ELb0ELb1ELi128EEEEEEEEEvNT_6ParamsE:
	.zero		1576


//--------------------- .nv.constant0._ZN7cutlass13device_kernelIN5flash19enable_sm80_to_sm89INS1_16FlashAttnFwdSm80INS1_25CollectiveMainloopFwdSm80ILi4ELi1ELb0EN4cute5tupleIJNS5_1CILi128EEENS7_ILi64EEES8_EEELi128ENS_6half_tEfNS_4arch4Sm80ELb1ELb0ELb0ELb1ELb1ELb1ELb1ELb0EEENS1_21CollectiveEpilogueFwdINS6_IJS8_S8_S9_EEENS6_IJNS7_ILi1EEESH_SH_EEESB_SD_Li128ELb1ELb1ELb0ELb0EEENS1_19SingleTileSchedulerILb1ELb0ELb1ELi128EEEEEEEEEvNT_6ParamsE --------------------------
	.section	.nv.constant0._ZN7cutlass13device_kernelIN5flash19enable_sm80_to_sm89INS1_16FlashAttnFwdSm80INS1_25CollectiveMainloopFwdSm80ILi4ELi1ELb0EN4cute5tupleIJNS5_1CILi128EEENS7_ILi64EEES8_EEELi128ENS_6half_tEfNS_4arch4Sm80ELb1ELb0ELb0ELb1ELb1ELb1ELb1ELb0EEENS1_21CollectiveEpilogueFwdINS6_IJS8_S8_S9_EEENS6_IJNS7_ILi1EEESH_SH_EEESB_SD_Li128ELb1ELb1ELb0ELb0EEENS1_19SingleTileSchedulerILb1ELb0ELb1ELi128EEEEEEEEEvNT_6ParamsE,"a",@progbits
	.sectionflags	@""
	.align	4
.nv.constant0._ZN7cutlass13device_kernelIN5flash19enable_sm80_to_sm89INS1_16FlashAttnFwdSm80INS1_25CollectiveMainloopFwdSm80ILi4ELi1ELb0EN4cute5tupleIJNS5_1CILi128EEENS7_ILi64EEES8_EEELi128ENS_6half_tEfNS_4arch4Sm80ELb1ELb0ELb0ELb1ELb1ELb1ELb1ELb0EEENS1_21CollectiveEpilogueFwdINS6_IJS8_S8_S9_EEENS6_IJNS7_ILi1EEESH_SH_EEESB_SD_Li128ELb1ELb1ELb0ELb0EEENS1_19SingleTileSchedulerILb1ELb0ELb1ELi128EEEEEEEEEvNT_6ParamsE:
	.zero		1576


//--------------------- SYMBOLS --------------------------

	.type		.nv.reservedSmem.offset0,@object
	.size		.nv.reservedSmem.offset0,0x4
